//
// Generated by NVIDIA NVVM Compiler
//
// Compiler Build ID: CL-36424714
// Cuda compilation tools, release 13.0, V13.0.88
// Based on NVVM 20.0.0
//

.version 9.0
.target sm_100
.address_size 64

	// .globl	_ZN3cub18CUB_300001_SM_10006detail11EmptyKernelIvEEvv
.global .align 1 .b8 _ZN34_INTERNAL_2aff5f9b_4_k_cu_29360f3a4cuda3std3__45__cpo5beginE[1];
.global .align 1 .b8 _ZN34_INTERNAL_2aff5f9b_4_k_cu_29360f3a4cuda3std3__45__cpo3endE[1];
.global .align 1 .b8 _ZN34_INTERNAL_2aff5f9b_4_k_cu_29360f3a4cuda3std3__45__cpo6cbeginE[1];
.global .align 1 .b8 _ZN34_INTERNAL_2aff5f9b_4_k_cu_29360f3a4cuda3std3__45__cpo4cendE[1];
.global .align 1 .b8 _ZN34_INTERNAL_2aff5f9b_4_k_cu_29360f3a4cuda3std3__45__cpo6rbeginE[1];
.global .align 1 .b8 _ZN34_INTERNAL_2aff5f9b_4_k_cu_29360f3a4cuda3std3__45__cpo4rendE[1];
.global .align 1 .b8 _ZN34_INTERNAL_2aff5f9b_4_k_cu_29360f3a4cuda3std3__45__cpo7crbeginE[1];
.global .align 1 .b8 _ZN34_INTERNAL_2aff5f9b_4_k_cu_29360f3a4cuda3std3__45__cpo5crendE[1];
.global .align 1 .b8 _ZN34_INTERNAL_2aff5f9b_4_k_cu_29360f3a4cuda3std3__436_GLOBAL__N__2aff5f9b_4_k_cu_29360f3a6ignoreE[1];
.global .align 1 .b8 _ZN34_INTERNAL_2aff5f9b_4_k_cu_29360f3a4cuda3std3__419piecewise_constructE[1];
.global .align 1 .b8 _ZN34_INTERNAL_2aff5f9b_4_k_cu_29360f3a4cuda3std3__48in_placeE[1];
.global .align 1 .b8 _ZN34_INTERNAL_2aff5f9b_4_k_cu_29360f3a4cuda3std3__420unreachable_sentinelE[1];
.global .align 1 .b8 _ZN34_INTERNAL_2aff5f9b_4_k_cu_29360f3a4cuda3std3__47nulloptE[1];
.global .align 1 .b8 _ZN34_INTERNAL_2aff5f9b_4_k_cu_29360f3a4cuda3std3__48unexpectE[1];
.global .align 1 .b8 _ZN34_INTERNAL_2aff5f9b_4_k_cu_29360f3a4cuda3std6ranges3__45__cpo4swapE[1];
.global .align 1 .b8 _ZN34_INTERNAL_2aff5f9b_4_k_cu_29360f3a4cuda3std6ranges3__45__cpo9iter_moveE[1];
.global .align 1 .b8 _ZN34_INTERNAL_2aff5f9b_4_k_cu_29360f3a4cuda3std6ranges3__45__cpo5beginE[1];
.global .align 1 .b8 _ZN34_INTERNAL_2aff5f9b_4_k_cu_29360f3a4cuda3std6ranges3__45__cpo3endE[1];
.global .align 1 .b8 _ZN34_INTERNAL_2aff5f9b_4_k_cu_29360f3a4cuda3std6ranges3__45__cpo6cbeginE[1];
.global .align 1 .b8 _ZN34_INTERNAL_2aff5f9b_4_k_cu_29360f3a4cuda3std6ranges3__45__cpo4cendE[1];
.global .align 1 .b8 _ZN34_INTERNAL_2aff5f9b_4_k_cu_29360f3a4cuda3std6ranges3__45__cpo7advanceE[1];
.global .align 1 .b8 _ZN34_INTERNAL_2aff5f9b_4_k_cu_29360f3a4cuda3std6ranges3__45__cpo9iter_swapE[1];
.global .align 1 .b8 _ZN34_INTERNAL_2aff5f9b_4_k_cu_29360f3a4cuda3std6ranges3__45__cpo4nextE[1];
.global .align 1 .b8 _ZN34_INTERNAL_2aff5f9b_4_k_cu_29360f3a4cuda3std6ranges3__45__cpo4prevE[1];
.global .align 1 .b8 _ZN34_INTERNAL_2aff5f9b_4_k_cu_29360f3a4cuda3std6ranges3__45__cpo4dataE[1];
.global .align 1 .b8 _ZN34_INTERNAL_2aff5f9b_4_k_cu_29360f3a4cuda3std6ranges3__45__cpo5cdataE[1];
.global .align 1 .b8 _ZN34_INTERNAL_2aff5f9b_4_k_cu_29360f3a4cuda3std6ranges3__45__cpo4sizeE[1];
.global .align 1 .b8 _ZN34_INTERNAL_2aff5f9b_4_k_cu_29360f3a4cuda3std6ranges3__45__cpo5ssizeE[1];
.global .align 1 .b8 _ZN34_INTERNAL_2aff5f9b_4_k_cu_29360f3a4cuda3std6ranges3__45__cpo8distanceE[1];
.global .align 1 .b8 _ZN34_INTERNAL_2aff5f9b_4_k_cu_29360f3a6thrust24THRUST_300001_SM_1000_NS8cuda_cub3parE[1];
.global .align 1 .b8 _ZN34_INTERNAL_2aff5f9b_4_k_cu_29360f3a6thrust24THRUST_300001_SM_1000_NS8cuda_cub10par_nosyncE[1];
.global .align 1 .b8 _ZN34_INTERNAL_2aff5f9b_4_k_cu_29360f3a6thrust24THRUST_300001_SM_1000_NS6system6detail10sequential3seqE[1];
.global .align 1 .b8 _ZN34_INTERNAL_2aff5f9b_4_k_cu_29360f3a6thrust24THRUST_300001_SM_1000_NS12placeholders2_1E[1];
.global .align 1 .b8 _ZN34_INTERNAL_2aff5f9b_4_k_cu_29360f3a6thrust24THRUST_300001_SM_1000_NS12placeholders2_2E[1];
.global .align 1 .b8 _ZN34_INTERNAL_2aff5f9b_4_k_cu_29360f3a6thrust24THRUST_300001_SM_1000_NS12placeholders2_3E[1];
.global .align 1 .b8 _ZN34_INTERNAL_2aff5f9b_4_k_cu_29360f3a6thrust24THRUST_300001_SM_1000_NS12placeholders2_4E[1];
.global .align 1 .b8 _ZN34_INTERNAL_2aff5f9b_4_k_cu_29360f3a6thrust24THRUST_300001_SM_1000_NS12placeholders2_5E[1];
.global .align 1 .b8 _ZN34_INTERNAL_2aff5f9b_4_k_cu_29360f3a6thrust24THRUST_300001_SM_1000_NS12placeholders2_6E[1];
.global .align 1 .b8 _ZN34_INTERNAL_2aff5f9b_4_k_cu_29360f3a6thrust24THRUST_300001_SM_1000_NS12placeholders2_7E[1];
.global .align 1 .b8 _ZN34_INTERNAL_2aff5f9b_4_k_cu_29360f3a6thrust24THRUST_300001_SM_1000_NS12placeholders2_8E[1];
.global .align 1 .b8 _ZN34_INTERNAL_2aff5f9b_4_k_cu_29360f3a6thrust24THRUST_300001_SM_1000_NS12placeholders2_9E[1];
.global .align 1 .b8 _ZN34_INTERNAL_2aff5f9b_4_k_cu_29360f3a6thrust24THRUST_300001_SM_1000_NS12placeholders3_10E[1];
.global .align 1 .b8 _ZN34_INTERNAL_2aff5f9b_4_k_cu_29360f3a6thrust24THRUST_300001_SM_1000_NS3seqE[1];

.visible .entry _ZN3cub18CUB_300001_SM_10006detail11EmptyKernelIvEEvv()
{


	ret;

}
	// .globl	_ZN3cub18CUB_300001_SM_10006detail8for_each13static_kernelINS2_12policy_hub_t12policy_500_tEmN6thrust24THRUST_300001_SM_1000_NS8cuda_cub20__uninitialized_fill7functorINS7_10device_ptrIiEEiEEEEvT0_T1_
.visible .entry _ZN3cub18CUB_300001_SM_10006detail8for_each13static_kernelINS2_12policy_hub_t12policy_500_tEmN6thrust24THRUST_300001_SM_1000_NS8cuda_cub20__uninitialized_fill7functorINS7_10device_ptrIiEEiEEEEvT0_T1_(
	.param .u64 _ZN3cub18CUB_300001_SM_10006detail8for_each13static_kernelINS2_12policy_hub_t12policy_500_tEmN6thrust24THRUST_300001_SM_1000_NS8cuda_cub20__uninitialized_fill7functorINS7_10device_ptrIiEEiEEEEvT0_T1__param_0,
	.param .align 8 .b8 _ZN3cub18CUB_300001_SM_10006detail8for_each13static_kernelINS2_12policy_hub_t12policy_500_tEmN6thrust24THRUST_300001_SM_1000_NS8cuda_cub20__uninitialized_fill7functorINS7_10device_ptrIiEEiEEEEvT0_T1__param_1[16]
)
.maxntid 256
{
	.reg .pred 	%p<4>;
	.reg .b16 	%rs<5>;
	.reg .b32 	%r<12>;
	.reg .b64 	%rd<16>;

	ld.param.u32 	%r3, [_ZN3cub18CUB_300001_SM_10006detail8for_each13static_kernelINS2_12policy_hub_t12policy_500_tEmN6thrust24THRUST_300001_SM_1000_NS8cuda_cub20__uninitialized_fill7functorINS7_10device_ptrIiEEiEEEEvT0_T1__param_1+8];
	ld.param.u64 	%rd4, [_ZN3cub18CUB_300001_SM_10006detail8for_each13static_kernelINS2_12policy_hub_t12policy_500_tEmN6thrust24THRUST_300001_SM_1000_NS8cuda_cub20__uninitialized_fill7functorINS7_10device_ptrIiEEiEEEEvT0_T1__param_1];
	ld.param.u64 	%rd5, [_ZN3cub18CUB_300001_SM_10006detail8for_each13static_kernelINS2_12policy_hub_t12policy_500_tEmN6thrust24THRUST_300001_SM_1000_NS8cuda_cub20__uninitialized_fill7functorINS7_10device_ptrIiEEiEEEEvT0_T1__param_0];
	mov.u32 	%r9, %ctaid.x;
	mul.wide.u32 	%rd1, %r9, 512;
	sub.s64 	%rd2, %rd5, %rd1;
	setp.lt.u64 	%p1, %rd2, 512;
	@%p1 bra 	$L__BB1_2;
	mov.u32 	%r11, %tid.x;
	cvta.to.global.u64 	%rd11, %rd4;
	cvt.u64.u32 	%rd12, %r11;
	add.s64 	%rd13, %rd1, %rd12;
	shl.b64 	%rd14, %rd13, 2;
	add.s64 	%rd15, %rd11, %rd14;
	st.global.u32 	[%rd15], %r3;
	st.global.u32 	[%rd15+1024], %r3;
	bra.uni 	$L__BB1_6;
$L__BB1_2:
	cvta.to.global.u64 	%rd6, %rd4;
	mov.u32 	%r2, %tid.x;
	cvt.u64.u32 	%rd7, %r2;
	setp.le.u64 	%p2, %rd2, %rd7;
	add.s64 	%rd8, %rd1, %rd7;
	shl.b64 	%rd9, %rd8, 2;
	add.s64 	%rd3, %rd6, %rd9;
	@%p2 bra 	$L__BB1_4;
	st.global.u32 	[%rd3], %r3;
$L__BB1_4:
	add.s32 	%r10, %r2, 256;
	cvt.u64.u32 	%rd10, %r10;
	setp.le.u64 	%p3, %rd2, %rd10;
	@%p3 bra 	$L__BB1_6;
	st.global.u32 	[%rd3+1024], %r3;
$L__BB1_6:
	ret;

}
	// .globl	_ZN3cub18CUB_300001_SM_10006detail8for_each13static_kernelINS2_12policy_hub_t12policy_500_tEmN6thrust24THRUST_300001_SM_1000_NS8cuda_cub20__uninitialized_fill7functorINS7_10device_ptrIhEEhEEEEvT0_T1_
.visible .entry _ZN3cub18CUB_300001_SM_10006detail8for_each13static_kernelINS2_12policy_hub_t12policy_500_tEmN6thrust24THRUST_300001_SM_1000_NS8cuda_cub20__uninitialized_fill7functorINS7_10device_ptrIhEEhEEEEvT0_T1_(
	.param .u64 _ZN3cub18CUB_300001_SM_10006detail8for_each13static_kernelINS2_12policy_hub_t12policy_500_tEmN6thrust24THRUST_300001_SM_1000_NS8cuda_cub20__uninitialized_fill7functorINS7_10device_ptrIhEEhEEEEvT0_T1__param_0,
	.param .align 8 .b8 _ZN3cub18CUB_300001_SM_10006detail8for_each13static_kernelINS2_12policy_hub_t12policy_500_tEmN6thrust24THRUST_300001_SM_1000_NS8cuda_cub20__uninitialized_fill7functorINS7_10device_ptrIhEEhEEEEvT0_T1__param_1[16]
)
.maxntid 256
{
	.reg .pred 	%p<4>;
	.reg .b16 	%rs<10>;
	.reg .b32 	%r<15>;
	.reg .b64 	%rd<14>;

	ld.param.u32 	%r7, [_ZN3cub18CUB_300001_SM_10006detail8for_each13static_kernelINS2_12policy_hub_t12policy_500_tEmN6thrust24THRUST_300001_SM_1000_NS8cuda_cub20__uninitialized_fill7functorINS7_10device_ptrIhEEhEEEEvT0_T1__param_1+8];
	bfe.u32 	%r11, %r7, 0, 8;
	cvt.u16.u32 	%rs2, %r11;
	ld.param.u64 	%rd4, [_ZN3cub18CUB_300001_SM_10006detail8for_each13static_kernelINS2_12policy_hub_t12policy_500_tEmN6thrust24THRUST_300001_SM_1000_NS8cuda_cub20__uninitialized_fill7functorINS7_10device_ptrIhEEhEEEEvT0_T1__param_1];
	ld.param.u64 	%rd5, [_ZN3cub18CUB_300001_SM_10006detail8for_each13static_kernelINS2_12policy_hub_t12policy_500_tEmN6thrust24THRUST_300001_SM_1000_NS8cuda_cub20__uninitialized_fill7functorINS7_10device_ptrIhEEhEEEEvT0_T1__param_0];
	mov.u32 	%r12, %ctaid.x;
	mul.wide.u32 	%rd1, %r12, 512;
	sub.s64 	%rd2, %rd5, %rd1;
	setp.lt.u64 	%p1, %rd2, 512;
	@%p1 bra 	$L__BB2_2;
	mov.u32 	%r14, %tid.x;
	cvta.to.global.u64 	%rd10, %rd4;
	cvt.u64.u32 	%rd11, %r14;
	add.s64 	%rd12, %rd1, %rd11;
	add.s64 	%rd13, %rd10, %rd12;
	st.global.u8 	[%rd13], %rs2;
	st.global.u8 	[%rd13+256], %rs2;
	bra.uni 	$L__BB2_6;
$L__BB2_2:
	cvta.to.global.u64 	%rd6, %rd4;
	mov.u32 	%r1, %tid.x;
	cvt.u64.u32 	%rd7, %r1;
	setp.le.u64 	%p2, %rd2, %rd7;
	add.s64 	%rd8, %rd1, %rd7;
	add.s64 	%rd3, %rd6, %rd8;
	@%p2 bra 	$L__BB2_4;
	st.global.u8 	[%rd3], %rs2;
$L__BB2_4:
	add.s32 	%r13, %r1, 256;
	cvt.u64.u32 	%rd9, %r13;
	setp.le.u64 	%p3, %rd2, %rd9;
	@%p3 bra 	$L__BB2_6;
	st.global.u8 	[%rd3+256], %rs2;
$L__BB2_6:
	ret;

}
	// .globl	_ZN3cub18CUB_300001_SM_10006detail9transform16transform_kernelINS2_10policy_hubILb1EN4cuda3std3__45tupleIJN6thrust24THRUST_300001_SM_1000_NS6detail15normal_iteratorINSA_10device_ptrIiEEEEEEEE10policy1000Ei13julia_functorNSC_INSD_IhEEEEJPiEEEvT0_iT1_T2_DpNS2_10kernel_argIT3_EE
.visible .entry _ZN3cub18CUB_300001_SM_10006detail9transform16transform_kernelINS2_10policy_hubILb1EN4cuda3std3__45tupleIJN6thrust24THRUST_300001_SM_1000_NS6detail15normal_iteratorINSA_10device_ptrIiEEEEEEEE10policy1000Ei13julia_functorNSC_INSD_IhEEEEJPiEEEvT0_iT1_T2_DpNS2_10kernel_argIT3_EE(
	.param .u32 _ZN3cub18CUB_300001_SM_10006detail9transform16transform_kernelINS2_10policy_hubILb1EN4cuda3std3__45tupleIJN6thrust24THRUST_300001_SM_1000_NS6detail15normal_iteratorINSA_10device_ptrIiEEEEEEEE10policy1000Ei13julia_functorNSC_INSD_IhEEEEJPiEEEvT0_iT1_T2_DpNS2_10kernel_argIT3_EE_param_0,
	.param .u32 _ZN3cub18CUB_300001_SM_10006detail9transform16transform_kernelINS2_10policy_hubILb1EN4cuda3std3__45tupleIJN6thrust24THRUST_300001_SM_1000_NS6detail15normal_iteratorINSA_10device_ptrIiEEEEEEEE10policy1000Ei13julia_functorNSC_INSD_IhEEEEJPiEEEvT0_iT1_T2_DpNS2_10kernel_argIT3_EE_param_1,
	.param .align 4 .b8 _ZN3cub18CUB_300001_SM_10006detail9transform16transform_kernelINS2_10policy_hubILb1EN4cuda3std3__45tupleIJN6thrust24THRUST_300001_SM_1000_NS6detail15normal_iteratorINSA_10device_ptrIiEEEEEEEE10policy1000Ei13julia_functorNSC_INSD_IhEEEEJPiEEEvT0_iT1_T2_DpNS2_10kernel_argIT3_EE_param_2[16],
	.param .align 8 .b8 _ZN3cub18CUB_300001_SM_10006detail9transform16transform_kernelINS2_10policy_hubILb1EN4cuda3std3__45tupleIJN6thrust24THRUST_300001_SM_1000_NS6detail15normal_iteratorINSA_10device_ptrIiEEEEEEEE10policy1000Ei13julia_functorNSC_INSD_IhEEEEJPiEEEvT0_iT1_T2_DpNS2_10kernel_argIT3_EE_param_3[8],
	.param .align 8 .b8 _ZN3cub18CUB_300001_SM_10006detail9transform16transform_kernelINS2_10policy_hubILb1EN4cuda3std3__45tupleIJN6thrust24THRUST_300001_SM_1000_NS6detail15normal_iteratorINSA_10device_ptrIiEEEEEEEE10policy1000Ei13julia_functorNSC_INSD_IhEEEEJPiEEEvT0_iT1_T2_DpNS2_10kernel_argIT3_EE_param_4[16]
)
.maxntid 128
{
	.reg .pred 	%p<27>;
	.reg .b16 	%rs<23>;
	.reg .b32 	%r<53>;
	.reg .b32 	%f<156>;
	.reg .b64 	%rd<25>;

	ld.param.f32 	%f1, [_ZN3cub18CUB_300001_SM_10006detail9transform16transform_kernelINS2_10policy_hubILb1EN4cuda3std3__45tupleIJN6thrust24THRUST_300001_SM_1000_NS6detail15normal_iteratorINSA_10device_ptrIiEEEEEEEE10policy1000Ei13julia_functorNSC_INSD_IhEEEEJPiEEEvT0_iT1_T2_DpNS2_10kernel_argIT3_EE_param_2];
	ld.param.f32 	%f2, [_ZN3cub18CUB_300001_SM_10006detail9transform16transform_kernelINS2_10policy_hubILb1EN4cuda3std3__45tupleIJN6thrust24THRUST_300001_SM_1000_NS6detail15normal_iteratorINSA_10device_ptrIiEEEEEEEE10policy1000Ei13julia_functorNSC_INSD_IhEEEEJPiEEEvT0_iT1_T2_DpNS2_10kernel_argIT3_EE_param_2+8];
	ld.param.f32 	%f3, [_ZN3cub18CUB_300001_SM_10006detail9transform16transform_kernelINS2_10policy_hubILb1EN4cuda3std3__45tupleIJN6thrust24THRUST_300001_SM_1000_NS6detail15normal_iteratorINSA_10device_ptrIiEEEEEEEE10policy1000Ei13julia_functorNSC_INSD_IhEEEEJPiEEEvT0_iT1_T2_DpNS2_10kernel_argIT3_EE_param_2+4];
	ld.param.u32 	%r1, [_ZN3cub18CUB_300001_SM_10006detail9transform16transform_kernelINS2_10policy_hubILb1EN4cuda3std3__45tupleIJN6thrust24THRUST_300001_SM_1000_NS6detail15normal_iteratorINSA_10device_ptrIiEEEEEEEE10policy1000Ei13julia_functorNSC_INSD_IhEEEEJPiEEEvT0_iT1_T2_DpNS2_10kernel_argIT3_EE_param_2+12];
	ld.param.u32 	%r24, [_ZN3cub18CUB_300001_SM_10006detail9transform16transform_kernelINS2_10policy_hubILb1EN4cuda3std3__45tupleIJN6thrust24THRUST_300001_SM_1000_NS6detail15normal_iteratorINSA_10device_ptrIiEEEEEEEE10policy1000Ei13julia_functorNSC_INSD_IhEEEEJPiEEEvT0_iT1_T2_DpNS2_10kernel_argIT3_EE_param_0];
	ld.param.u64 	%rd8, [_ZN3cub18CUB_300001_SM_10006detail9transform16transform_kernelINS2_10policy_hubILb1EN4cuda3std3__45tupleIJN6thrust24THRUST_300001_SM_1000_NS6detail15normal_iteratorINSA_10device_ptrIiEEEEEEEE10policy1000Ei13julia_functorNSC_INSD_IhEEEEJPiEEEvT0_iT1_T2_DpNS2_10kernel_argIT3_EE_param_4];
	ld.param.u64 	%rd9, [_ZN3cub18CUB_300001_SM_10006detail9transform16transform_kernelINS2_10policy_hubILb1EN4cuda3std3__45tupleIJN6thrust24THRUST_300001_SM_1000_NS6detail15normal_iteratorINSA_10device_ptrIiEEEEEEEE10policy1000Ei13julia_functorNSC_INSD_IhEEEEJPiEEEvT0_iT1_T2_DpNS2_10kernel_argIT3_EE_param_3];
	ld.param.u32 	%r23, [_ZN3cub18CUB_300001_SM_10006detail9transform16transform_kernelINS2_10policy_hubILb1EN4cuda3std3__45tupleIJN6thrust24THRUST_300001_SM_1000_NS6detail15normal_iteratorINSA_10device_ptrIiEEEEEEEE10policy1000Ei13julia_functorNSC_INSD_IhEEEEJPiEEEvT0_iT1_T2_DpNS2_10kernel_argIT3_EE_param_1];
	cvta.to.global.u64 	%rd1, %rd9;
	cvta.to.global.u64 	%rd2, %rd8;
	shl.b32 	%r2, %r23, 7;
	mov.u32 	%r25, %ctaid.x;
	mul.lo.s32 	%r3, %r2, %r25;
	sub.s32 	%r4, %r24, %r3;
	min.s32 	%r5, %r2, %r4;
	shl.b32 	%r6, %r5, 2;
	mov.u32 	%r7, %tid.x;
	shl.b32 	%r48, %r7, 7;
	setp.ge.s32 	%p1, %r48, %r6;
	@%p1 bra 	$L__BB3_3;
	mul.wide.u32 	%rd10, %r7, 128;
	add.s64 	%rd11, %rd2, %rd10;
	mul.wide.s32 	%rd12, %r3, 4;
	add.s64 	%rd24, %rd11, %rd12;
$L__BB3_2:
	.pragma "nounroll";
	// begin inline asm
	prefetch.global.L2 [%rd24];
	// end inline asm
	add.s32 	%r48, %r48, 16384;
	add.s64 	%rd24, %rd24, 16384;
	setp.lt.s32 	%p2, %r48, %r6;
	@%p2 bra 	$L__BB3_2;
$L__BB3_3:
	cvt.s64.s32 	%rd14, %r3;
	mul.wide.s32 	%rd15, %r3, 4;
	add.s64 	%rd6, %rd2, %rd15;
	add.s64 	%rd7, %rd1, %rd14;
	setp.gt.s32 	%p3, %r2, %r4;
	@%p3 bra 	$L__BB3_7;
	setp.lt.s32 	%p4, %r23, 1;
	@%p4 bra 	$L__BB3_32;
	shr.u32 	%r27, %r1, 31;
	add.s32 	%r28, %r1, %r27;
	shr.s32 	%r11, %r28, 1;
	cvt.rn.f32.s32 	%f4, %r11;
	mov.b32 	%r49, 0;
$L__BB3_6:
	shl.b32 	%r30, %r49, 7;
	add.s32 	%r14, %r30, %r7;
	mul.wide.s32 	%rd16, %r14, 4;
	add.s64 	%rd17, %rd6, %rd16;
	ld.global.u32 	%r31, [%rd17];
	div.s32 	%r32, %r31, %r1;
	mul.lo.s32 	%r33, %r32, %r1;
	sub.s32 	%r34, %r33, %r31;
	add.s32 	%r35, %r11, %r34;
	cvt.rn.f32.s32 	%f74, %r35;
	mul.f32 	%f75, %f1, %f74;
	div.rn.f32 	%f153, %f75, %f4;
	sub.s32 	%r36, %r11, %r32;
	cvt.rn.f32.s32 	%f76, %r36;
	mul.f32 	%f77, %f1, %f76;
	div.rn.f32 	%f152, %f77, %f4;
	mov.b32 	%r50, 0;
	bra.uni 	$L__BB3_19;
$L__BB3_7:
	setp.lt.s32 	%p15, %r23, 1;
	@%p15 bra 	$L__BB3_32;
	shr.u32 	%r38, %r1, 31;
	add.s32 	%r39, %r1, %r38;
	shr.s32 	%r12, %r39, 1;
	cvt.rn.f32.s32 	%f5, %r12;
	mov.b32 	%r51, 0;
$L__BB3_9:
	shl.b32 	%r40, %r51, 7;
	add.s32 	%r19, %r40, %r7;
	setp.ge.s32 	%p16, %r19, %r5;
	@%p16 bra 	$L__BB3_31;
	mul.wide.s32 	%rd20, %r19, 4;
	add.s64 	%rd21, %rd6, %rd20;
	ld.global.u32 	%r42, [%rd21];
	div.s32 	%r43, %r42, %r1;
	mul.lo.s32 	%r44, %r43, %r1;
	sub.s32 	%r45, %r44, %r42;
	add.s32 	%r46, %r12, %r45;
	cvt.rn.f32.s32 	%f113, %r46;
	mul.f32 	%f114, %f1, %f113;
	div.rn.f32 	%f155, %f114, %f5;
	sub.s32 	%r47, %r12, %r43;
	cvt.rn.f32.s32 	%f115, %r47;
	mul.f32 	%f116, %f1, %f115;
	div.rn.f32 	%f154, %f116, %f5;
	mov.b32 	%r52, 0;
	bra.uni 	$L__BB3_29;
$L__BB3_11:
	sub.f32 	%f84, %f38, %f39;
	mul.f32 	%f85, %f36, %f37;
	fma.rn.f32 	%f86, %f36, %f37, %f85;
	add.f32 	%f8, %f3, %f84;
	add.f32 	%f9, %f2, %f86;
	mul.f32 	%f10, %f8, %f8;
	mul.f32 	%f11, %f9, %f9;
	add.f32 	%f87, %f10, %f11;
	setp.gt.f32 	%p6, %f87, 0f447A0000;
	@%p6 bra 	$L__BB3_20;
	sub.f32 	%f88, %f10, %f11;
	mul.f32 	%f89, %f8, %f9;
	fma.rn.f32 	%f90, %f8, %f9, %f89;
	add.f32 	%f12, %f3, %f88;
	add.f32 	%f13, %f2, %f90;
	mul.f32 	%f14, %f12, %f12;
	mul.f32 	%f15, %f13, %f13;
	add.f32 	%f91, %f14, %f15;
	setp.gt.f32 	%p7, %f91, 0f447A0000;
	@%p7 bra 	$L__BB3_20;
	sub.f32 	%f92, %f14, %f15;
	mul.f32 	%f93, %f12, %f13;
	fma.rn.f32 	%f94, %f12, %f13, %f93;
	add.f32 	%f16, %f3, %f92;
	add.f32 	%f17, %f2, %f94;
	mul.f32 	%f18, %f16, %f16;
	mul.f32 	%f19, %f17, %f17;
	add.f32 	%f95, %f18, %f19;
	setp.gt.f32 	%p8, %f95, 0f447A0000;
	@%p8 bra 	$L__BB3_20;
	sub.f32 	%f96, %f18, %f19;
	mul.f32 	%f97, %f16, %f17;
	fma.rn.f32 	%f98, %f16, %f17, %f97;
	add.f32 	%f20, %f3, %f96;
	add.f32 	%f21, %f2, %f98;
	mul.f32 	%f22, %f20, %f20;
	mul.f32 	%f23, %f21, %f21;
	add.f32 	%f99, %f22, %f23;
	setp.gt.f32 	%p9, %f99, 0f447A0000;
	@%p9 bra 	$L__BB3_20;
	sub.f32 	%f100, %f22, %f23;
	mul.f32 	%f101, %f20, %f21;
	fma.rn.f32 	%f102, %f20, %f21, %f101;
	add.f32 	%f24, %f3, %f100;
	add.f32 	%f25, %f2, %f102;
	mul.f32 	%f26, %f24, %f24;
	mul.f32 	%f27, %f25, %f25;
	add.f32 	%f103, %f26, %f27;
	setp.gt.f32 	%p10, %f103, 0f447A0000;
	@%p10 bra 	$L__BB3_20;
	sub.f32 	%f104, %f26, %f27;
	mul.f32 	%f105, %f24, %f25;
	fma.rn.f32 	%f106, %f24, %f25, %f105;
	add.f32 	%f28, %f3, %f104;
	add.f32 	%f29, %f2, %f106;
	mul.f32 	%f30, %f28, %f28;
	mul.f32 	%f31, %f29, %f29;
	add.f32 	%f107, %f30, %f31;
	setp.gt.f32 	%p11, %f107, 0f447A0000;
	@%p11 bra 	$L__BB3_20;
	sub.f32 	%f108, %f30, %f31;
	mul.f32 	%f109, %f28, %f29;
	fma.rn.f32 	%f110, %f28, %f29, %f109;
	add.f32 	%f153, %f3, %f108;
	add.f32 	%f152, %f2, %f110;
	mul.f32 	%f111, %f152, %f152;
	fma.rn.f32 	%f112, %f153, %f153, %f111;
	setp.gt.f32 	%p12, %f112, 0f447A0000;
	@%p12 bra 	$L__BB3_20;
	add.s32 	%r50, %r50, 8;
	setp.eq.s32 	%p13, %r50, 200;
	mov.b16 	%rs21, 1;
	@%p13 bra 	$L__BB3_20;
$L__BB3_19:
	mul.f32 	%f78, %f153, %f153;
	mul.f32 	%f79, %f152, %f152;
	sub.f32 	%f80, %f78, %f79;
	mul.f32 	%f81, %f153, %f152;
	fma.rn.f32 	%f82, %f153, %f152, %f81;
	add.f32 	%f36, %f3, %f80;
	add.f32 	%f37, %f2, %f82;
	mul.f32 	%f38, %f36, %f36;
	mul.f32 	%f39, %f37, %f37;
	add.f32 	%f83, %f38, %f39;
	setp.leu.f32 	%p5, %f83, 0f447A0000;
	mov.b16 	%rs21, 0;
	@%p5 bra 	$L__BB3_11;
$L__BB3_20:
	cvt.s64.s32 	%rd18, %r14;
	add.s64 	%rd19, %rd7, %rd18;
	st.global.u8 	[%rd19], %rs21;
	add.s32 	%r49, %r49, 1;
	setp.eq.s32 	%p14, %r49, %r23;
	@%p14 bra 	$L__BB3_32;
	bra.uni 	$L__BB3_6;
$L__BB3_21:
	sub.f32 	%f123, %f72, %f73;
	mul.f32 	%f124, %f70, %f71;
	fma.rn.f32 	%f125, %f70, %f71, %f124;
	add.f32 	%f42, %f3, %f123;
	add.f32 	%f43, %f2, %f125;
	mul.f32 	%f44, %f42, %f42;
	mul.f32 	%f45, %f43, %f43;
	add.f32 	%f126, %f44, %f45;
	setp.gt.f32 	%p18, %f126, 0f447A0000;
	@%p18 bra 	$L__BB3_30;
	sub.f32 	%f127, %f44, %f45;
	mul.f32 	%f128, %f42, %f43;
	fma.rn.f32 	%f129, %f42, %f43, %f128;
	add.f32 	%f46, %f3, %f127;
	add.f32 	%f47, %f2, %f129;
	mul.f32 	%f48, %f46, %f46;
	mul.f32 	%f49, %f47, %f47;
	add.f32 	%f130, %f48, %f49;
	setp.gt.f32 	%p19, %f130, 0f447A0000;
	@%p19 bra 	$L__BB3_30;
	sub.f32 	%f131, %f48, %f49;
	mul.f32 	%f132, %f46, %f47;
	fma.rn.f32 	%f133, %f46, %f47, %f132;
	add.f32 	%f50, %f3, %f131;
	add.f32 	%f51, %f2, %f133;
	mul.f32 	%f52, %f50, %f50;
	mul.f32 	%f53, %f51, %f51;
	add.f32 	%f134, %f52, %f53;
	setp.gt.f32 	%p20, %f134, 0f447A0000;
	@%p20 bra 	$L__BB3_30;
	sub.f32 	%f135, %f52, %f53;
	mul.f32 	%f136, %f50, %f51;
	fma.rn.f32 	%f137, %f50, %f51, %f136;
	add.f32 	%f54, %f3, %f135;
	add.f32 	%f55, %f2, %f137;
	mul.f32 	%f56, %f54, %f54;
	mul.f32 	%f57, %f55, %f55;
	add.f32 	%f138, %f56, %f57;
	setp.gt.f32 	%p21, %f138, 0f447A0000;
	@%p21 bra 	$L__BB3_30;
	sub.f32 	%f139, %f56, %f57;
	mul.f32 	%f140, %f54, %f55;
	fma.rn.f32 	%f141, %f54, %f55, %f140;
	add.f32 	%f58, %f3, %f139;
	add.f32 	%f59, %f2, %f141;
	mul.f32 	%f60, %f58, %f58;
	mul.f32 	%f61, %f59, %f59;
	add.f32 	%f142, %f60, %f61;
	setp.gt.f32 	%p22, %f142, 0f447A0000;
	@%p22 bra 	$L__BB3_30;
	sub.f32 	%f143, %f60, %f61;
	mul.f32 	%f144, %f58, %f59;
	fma.rn.f32 	%f145, %f58, %f59, %f144;
	add.f32 	%f62, %f3, %f143;
	add.f32 	%f63, %f2, %f145;
	mul.f32 	%f64, %f62, %f62;
	mul.f32 	%f65, %f63, %f63;
	add.f32 	%f146, %f64, %f65;
	setp.gt.f32 	%p23, %f146, 0f447A0000;
	@%p23 bra 	$L__BB3_30;
	sub.f32 	%f147, %f64, %f65;
	mul.f32 	%f148, %f62, %f63;
	fma.rn.f32 	%f149, %f62, %f63, %f148;
	add.f32 	%f155, %f3, %f147;
	add.f32 	%f154, %f2, %f149;
	mul.f32 	%f150, %f154, %f154;
	fma.rn.f32 	%f151, %f155, %f155, %f150;
	setp.gt.f32 	%p24, %f151, 0f447A0000;
	@%p24 bra 	$L__BB3_30;
	add.s32 	%r52, %r52, 8;
	setp.eq.s32 	%p25, %r52, 200;
	mov.b16 	%rs22, 1;
	@%p25 bra 	$L__BB3_30;
$L__BB3_29:
	mul.f32 	%f117, %f155, %f155;
	mul.f32 	%f118, %f154, %f154;
	sub.f32 	%f119, %f117, %f118;
	mul.f32 	%f120, %f155, %f154;
	fma.rn.f32 	%f121, %f155, %f154, %f120;
	add.f32 	%f70, %f3, %f119;
	add.f32 	%f71, %f2, %f121;
	mul.f32 	%f72, %f70, %f70;
	mul.f32 	%f73, %f71, %f71;
	add.f32 	%f122, %f72, %f73;
	setp.leu.f32 	%p17, %f122, 0f447A0000;
	mov.b16 	%rs22, 0;
	@%p17 bra 	$L__BB3_21;
$L__BB3_30:
	cvt.s64.s32 	%rd22, %r19;
	add.s64 	%rd23, %rd7, %rd22;
	st.global.u8 	[%rd23], %rs22;
$L__BB3_31:
	add.s32 	%r51, %r51, 1;
	setp.ne.s32 	%p26, %r51, %r23;
	@%p26 bra 	$L__BB3_9;
$L__BB3_32:
	ret;

}
	// .globl	_ZN3cub18CUB_300001_SM_10006detail9transform16transform_kernelINS2_10policy_hubILb1EN4cuda3std3__45tupleIJN6thrust24THRUST_300001_SM_1000_NS6detail15normal_iteratorINSA_10device_ptrIiEEEEEEEE10policy1000El13julia_functorNSC_INSD_IhEEEEJPiEEEvT0_iT1_T2_DpNS2_10kernel_argIT3_EE
.visible .entry _ZN3cub18CUB_300001_SM_10006detail9transform16transform_kernelINS2_10policy_hubILb1EN4cuda3std3__45tupleIJN6thrust24THRUST_300001_SM_1000_NS6detail15normal_iteratorINSA_10device_ptrIiEEEEEEEE10policy1000El13julia_functorNSC_INSD_IhEEEEJPiEEEvT0_iT1_T2_DpNS2_10kernel_argIT3_EE(
	.param .u64 _ZN3cub18CUB_300001_SM_10006detail9transform16transform_kernelINS2_10policy_hubILb1EN4cuda3std3__45tupleIJN6thrust24THRUST_300001_SM_1000_NS6detail15normal_iteratorINSA_10device_ptrIiEEEEEEEE10policy1000El13julia_functorNSC_INSD_IhEEEEJPiEEEvT0_iT1_T2_DpNS2_10kernel_argIT3_EE_param_0,
	.param .u32 _ZN3cub18CUB_300001_SM_10006detail9transform16transform_kernelINS2_10policy_hubILb1EN4cuda3std3__45tupleIJN6thrust24THRUST_300001_SM_1000_NS6detail15normal_iteratorINSA_10device_ptrIiEEEEEEEE10policy1000El13julia_functorNSC_INSD_IhEEEEJPiEEEvT0_iT1_T2_DpNS2_10kernel_argIT3_EE_param_1,
	.param .align 4 .b8 _ZN3cub18CUB_300001_SM_10006detail9transform16transform_kernelINS2_10policy_hubILb1EN4cuda3std3__45tupleIJN6thrust24THRUST_300001_SM_1000_NS6detail15normal_iteratorINSA_10device_ptrIiEEEEEEEE10policy1000El13julia_functorNSC_INSD_IhEEEEJPiEEEvT0_iT1_T2_DpNS2_10kernel_argIT3_EE_param_2[16],
	.param .align 8 .b8 _ZN3cub18CUB_300001_SM_10006detail9transform16transform_kernelINS2_10policy_hubILb1EN4cuda3std3__45tupleIJN6thrust24THRUST_300001_SM_1000_NS6detail15normal_iteratorINSA_10device_ptrIiEEEEEEEE10policy1000El13julia_functorNSC_INSD_IhEEEEJPiEEEvT0_iT1_T2_DpNS2_10kernel_argIT3_EE_param_3[8],
	.param .align 8 .b8 _ZN3cub18CUB_300001_SM_10006detail9transform16transform_kernelINS2_10policy_hubILb1EN4cuda3std3__45tupleIJN6thrust24THRUST_300001_SM_1000_NS6detail15normal_iteratorINSA_10device_ptrIiEEEEEEEE10policy1000El13julia_functorNSC_INSD_IhEEEEJPiEEEvT0_iT1_T2_DpNS2_10kernel_argIT3_EE_param_4[16]
)
.maxntid 128
{
	.reg .pred 	%p<27>;
	.reg .b16 	%rs<23>;
	.reg .b32 	%r<50>;
	.reg .b32 	%f<156>;
	.reg .b64 	%rd<30>;

	ld.param.f32 	%f1, [_ZN3cub18CUB_300001_SM_10006detail9transform16transform_kernelINS2_10policy_hubILb1EN4cuda3std3__45tupleIJN6thrust24THRUST_300001_SM_1000_NS6detail15normal_iteratorINSA_10device_ptrIiEEEEEEEE10policy1000El13julia_functorNSC_INSD_IhEEEEJPiEEEvT0_iT1_T2_DpNS2_10kernel_argIT3_EE_param_2];
	ld.param.f32 	%f2, [_ZN3cub18CUB_300001_SM_10006detail9transform16transform_kernelINS2_10policy_hubILb1EN4cuda3std3__45tupleIJN6thrust24THRUST_300001_SM_1000_NS6detail15normal_iteratorINSA_10device_ptrIiEEEEEEEE10policy1000El13julia_functorNSC_INSD_IhEEEEJPiEEEvT0_iT1_T2_DpNS2_10kernel_argIT3_EE_param_2+8];
	ld.param.f32 	%f3, [_ZN3cub18CUB_300001_SM_10006detail9transform16transform_kernelINS2_10policy_hubILb1EN4cuda3std3__45tupleIJN6thrust24THRUST_300001_SM_1000_NS6detail15normal_iteratorINSA_10device_ptrIiEEEEEEEE10policy1000El13julia_functorNSC_INSD_IhEEEEJPiEEEvT0_iT1_T2_DpNS2_10kernel_argIT3_EE_param_2+4];
	ld.param.u32 	%r1, [_ZN3cub18CUB_300001_SM_10006detail9transform16transform_kernelINS2_10policy_hubILb1EN4cuda3std3__45tupleIJN6thrust24THRUST_300001_SM_1000_NS6detail15normal_iteratorINSA_10device_ptrIiEEEEEEEE10policy1000El13julia_functorNSC_INSD_IhEEEEJPiEEEvT0_iT1_T2_DpNS2_10kernel_argIT3_EE_param_2+12];
	ld.param.u64 	%rd9, [_ZN3cub18CUB_300001_SM_10006detail9transform16transform_kernelINS2_10policy_hubILb1EN4cuda3std3__45tupleIJN6thrust24THRUST_300001_SM_1000_NS6detail15normal_iteratorINSA_10device_ptrIiEEEEEEEE10policy1000El13julia_functorNSC_INSD_IhEEEEJPiEEEvT0_iT1_T2_DpNS2_10kernel_argIT3_EE_param_0];
	ld.param.u64 	%rd10, [_ZN3cub18CUB_300001_SM_10006detail9transform16transform_kernelINS2_10policy_hubILb1EN4cuda3std3__45tupleIJN6thrust24THRUST_300001_SM_1000_NS6detail15normal_iteratorINSA_10device_ptrIiEEEEEEEE10policy1000El13julia_functorNSC_INSD_IhEEEEJPiEEEvT0_iT1_T2_DpNS2_10kernel_argIT3_EE_param_4];
	ld.param.u64 	%rd11, [_ZN3cub18CUB_300001_SM_10006detail9transform16transform_kernelINS2_10policy_hubILb1EN4cuda3std3__45tupleIJN6thrust24THRUST_300001_SM_1000_NS6detail15normal_iteratorINSA_10device_ptrIiEEEEEEEE10policy1000El13julia_functorNSC_INSD_IhEEEEJPiEEEvT0_iT1_T2_DpNS2_10kernel_argIT3_EE_param_3];
	ld.param.u32 	%r21, [_ZN3cub18CUB_300001_SM_10006detail9transform16transform_kernelINS2_10policy_hubILb1EN4cuda3std3__45tupleIJN6thrust24THRUST_300001_SM_1000_NS6detail15normal_iteratorINSA_10device_ptrIiEEEEEEEE10policy1000El13julia_functorNSC_INSD_IhEEEEJPiEEEvT0_iT1_T2_DpNS2_10kernel_argIT3_EE_param_1];
	cvta.to.global.u64 	%rd1, %rd11;
	cvta.to.global.u64 	%rd2, %rd10;
	shl.b32 	%r2, %r21, 7;
	mov.u32 	%r22, %ctaid.x;
	cvt.u64.u32 	%rd12, %r22;
	cvt.s64.s32 	%rd13, %r2;
	mul.lo.s64 	%rd3, %rd13, %rd12;
	sub.s64 	%rd14, %rd9, %rd3;
	min.s64 	%rd15, %rd14, %rd13;
	cvt.u32.u64 	%r3, %rd15;
	shl.b32 	%r4, %r3, 2;
	mov.u32 	%r5, %tid.x;
	shl.b32 	%r45, %r5, 7;
	setp.ge.s32 	%p1, %r45, %r4;
	@%p1 bra 	$L__BB4_3;
	shl.b64 	%rd16, %rd3, 2;
	add.s64 	%rd17, %rd2, %rd16;
	mul.wide.u32 	%rd18, %r5, 128;
	add.s64 	%rd29, %rd17, %rd18;
$L__BB4_2:
	.pragma "nounroll";
	// begin inline asm
	prefetch.global.L2 [%rd29];
	// end inline asm
	add.s32 	%r45, %r45, 16384;
	add.s64 	%rd29, %rd29, 16384;
	setp.lt.s32 	%p2, %r45, %r4;
	@%p2 bra 	$L__BB4_2;
$L__BB4_3:
	shl.b64 	%rd20, %rd3, 2;
	add.s64 	%rd7, %rd2, %rd20;
	add.s64 	%rd8, %rd1, %rd3;
	setp.eq.s32 	%p3, %r2, %r3;
	@%p3 bra 	$L__BB4_8;
	setp.lt.s32 	%p4, %r21, 1;
	@%p4 bra 	$L__BB4_32;
	shr.u32 	%r24, %r1, 31;
	add.s32 	%r25, %r1, %r24;
	shr.s32 	%r9, %r25, 1;
	cvt.rn.f32.s32 	%f4, %r9;
	mov.b32 	%r48, 0;
$L__BB4_6:
	shl.b32 	%r26, %r48, 7;
	add.s32 	%r17, %r26, %r5;
	setp.ge.s32 	%p5, %r17, %r3;
	@%p5 bra 	$L__BB4_31;
	mul.wide.s32 	%rd21, %r17, 4;
	add.s64 	%rd22, %rd7, %rd21;
	ld.global.u32 	%r28, [%rd22];
	div.s32 	%r29, %r28, %r1;
	mul.lo.s32 	%r30, %r29, %r1;
	sub.s32 	%r31, %r30, %r28;
	add.s32 	%r32, %r9, %r31;
	cvt.rn.f32.s32 	%f74, %r32;
	mul.f32 	%f75, %f1, %f74;
	div.rn.f32 	%f155, %f75, %f4;
	sub.s32 	%r33, %r9, %r29;
	cvt.rn.f32.s32 	%f76, %r33;
	mul.f32 	%f77, %f1, %f76;
	div.rn.f32 	%f154, %f77, %f4;
	mov.b32 	%r49, 0;
	bra.uni 	$L__BB4_29;
$L__BB4_8:
	setp.lt.s32 	%p16, %r21, 1;
	@%p16 bra 	$L__BB4_32;
	shr.u32 	%r35, %r1, 31;
	add.s32 	%r36, %r1, %r35;
	shr.s32 	%r10, %r36, 1;
	cvt.rn.f32.s32 	%f5, %r10;
	mov.b32 	%r46, 0;
$L__BB4_10:
	shl.b32 	%r38, %r46, 7;
	add.s32 	%r12, %r38, %r5;
	mul.wide.s32 	%rd25, %r12, 4;
	add.s64 	%rd26, %rd7, %rd25;
	ld.global.u32 	%r39, [%rd26];
	div.s32 	%r40, %r39, %r1;
	mul.lo.s32 	%r41, %r40, %r1;
	sub.s32 	%r42, %r41, %r39;
	add.s32 	%r43, %r10, %r42;
	cvt.rn.f32.s32 	%f113, %r43;
	mul.f32 	%f114, %f1, %f113;
	div.rn.f32 	%f153, %f114, %f5;
	sub.s32 	%r44, %r10, %r40;
	cvt.rn.f32.s32 	%f115, %r44;
	mul.f32 	%f116, %f1, %f115;
	div.rn.f32 	%f152, %f116, %f5;
	mov.b32 	%r47, 0;
	bra.uni 	$L__BB4_19;
$L__BB4_11:
	sub.f32 	%f123, %f38, %f39;
	mul.f32 	%f124, %f36, %f37;
	fma.rn.f32 	%f125, %f36, %f37, %f124;
	add.f32 	%f8, %f3, %f123;
	add.f32 	%f9, %f2, %f125;
	mul.f32 	%f10, %f8, %f8;
	mul.f32 	%f11, %f9, %f9;
	add.f32 	%f126, %f10, %f11;
	setp.gt.f32 	%p18, %f126, 0f447A0000;
	@%p18 bra 	$L__BB4_20;
	sub.f32 	%f127, %f10, %f11;
	mul.f32 	%f128, %f8, %f9;
	fma.rn.f32 	%f129, %f8, %f9, %f128;
	add.f32 	%f12, %f3, %f127;
	add.f32 	%f13, %f2, %f129;
	mul.f32 	%f14, %f12, %f12;
	mul.f32 	%f15, %f13, %f13;
	add.f32 	%f130, %f14, %f15;
	setp.gt.f32 	%p19, %f130, 0f447A0000;
	@%p19 bra 	$L__BB4_20;
	sub.f32 	%f131, %f14, %f15;
	mul.f32 	%f132, %f12, %f13;
	fma.rn.f32 	%f133, %f12, %f13, %f132;
	add.f32 	%f16, %f3, %f131;
	add.f32 	%f17, %f2, %f133;
	mul.f32 	%f18, %f16, %f16;
	mul.f32 	%f19, %f17, %f17;
	add.f32 	%f134, %f18, %f19;
	setp.gt.f32 	%p20, %f134, 0f447A0000;
	@%p20 bra 	$L__BB4_20;
	sub.f32 	%f135, %f18, %f19;
	mul.f32 	%f136, %f16, %f17;
	fma.rn.f32 	%f137, %f16, %f17, %f136;
	add.f32 	%f20, %f3, %f135;
	add.f32 	%f21, %f2, %f137;
	mul.f32 	%f22, %f20, %f20;
	mul.f32 	%f23, %f21, %f21;
	add.f32 	%f138, %f22, %f23;
	setp.gt.f32 	%p21, %f138, 0f447A0000;
	@%p21 bra 	$L__BB4_20;
	sub.f32 	%f139, %f22, %f23;
	mul.f32 	%f140, %f20, %f21;
	fma.rn.f32 	%f141, %f20, %f21, %f140;
	add.f32 	%f24, %f3, %f139;
	add.f32 	%f25, %f2, %f141;
	mul.f32 	%f26, %f24, %f24;
	mul.f32 	%f27, %f25, %f25;
	add.f32 	%f142, %f26, %f27;
	setp.gt.f32 	%p22, %f142, 0f447A0000;
	@%p22 bra 	$L__BB4_20;
	sub.f32 	%f143, %f26, %f27;
	mul.f32 	%f144, %f24, %f25;
	fma.rn.f32 	%f145, %f24, %f25, %f144;
	add.f32 	%f28, %f3, %f143;
	add.f32 	%f29, %f2, %f145;
	mul.f32 	%f30, %f28, %f28;
	mul.f32 	%f31, %f29, %f29;
	add.f32 	%f146, %f30, %f31;
	setp.gt.f32 	%p23, %f146, 0f447A0000;
	@%p23 bra 	$L__BB4_20;
	sub.f32 	%f147, %f30, %f31;
	mul.f32 	%f148, %f28, %f29;
	fma.rn.f32 	%f149, %f28, %f29, %f148;
	add.f32 	%f153, %f3, %f147;
	add.f32 	%f152, %f2, %f149;
	mul.f32 	%f150, %f152, %f152;
	fma.rn.f32 	%f151, %f153, %f153, %f150;
	setp.gt.f32 	%p24, %f151, 0f447A0000;
	@%p24 bra 	$L__BB4_20;
	add.s32 	%r47, %r47, 8;
	setp.eq.s32 	%p25, %r47, 200;
	mov.b16 	%rs21, 1;
	@%p25 bra 	$L__BB4_20;
$L__BB4_19:
	mul.f32 	%f117, %f153, %f153;
	mul.f32 	%f118, %f152, %f152;
	sub.f32 	%f119, %f117, %f118;
	mul.f32 	%f120, %f153, %f152;
	fma.rn.f32 	%f121, %f153, %f152, %f120;
	add.f32 	%f36, %f3, %f119;
	add.f32 	%f37, %f2, %f121;
	mul.f32 	%f38, %f36, %f36;
	mul.f32 	%f39, %f37, %f37;
	add.f32 	%f122, %f38, %f39;
	setp.leu.f32 	%p17, %f122, 0f447A0000;
	mov.b16 	%rs21, 0;
	@%p17 bra 	$L__BB4_11;
$L__BB4_20:
	cvt.s64.s32 	%rd27, %r12;
	add.s64 	%rd28, %rd8, %rd27;
	st.global.u8 	[%rd28], %rs21;
	add.s32 	%r46, %r46, 1;
	setp.eq.s32 	%p26, %r46, %r21;
	@%p26 bra 	$L__BB4_32;
	bra.uni 	$L__BB4_10;
$L__BB4_21:
	sub.f32 	%f84, %f72, %f73;
	mul.f32 	%f85, %f70, %f71;
	fma.rn.f32 	%f86, %f70, %f71, %f85;
	add.f32 	%f42, %f3, %f84;
	add.f32 	%f43, %f2, %f86;
	mul.f32 	%f44, %f42, %f42;
	mul.f32 	%f45, %f43, %f43;
	add.f32 	%f87, %f44, %f45;
	setp.gt.f32 	%p7, %f87, 0f447A0000;
	@%p7 bra 	$L__BB4_30;
	sub.f32 	%f88, %f44, %f45;
	mul.f32 	%f89, %f42, %f43;
	fma.rn.f32 	%f90, %f42, %f43, %f89;
	add.f32 	%f46, %f3, %f88;
	add.f32 	%f47, %f2, %f90;
	mul.f32 	%f48, %f46, %f46;
	mul.f32 	%f49, %f47, %f47;
	add.f32 	%f91, %f48, %f49;
	setp.gt.f32 	%p8, %f91, 0f447A0000;
	@%p8 bra 	$L__BB4_30;
	sub.f32 	%f92, %f48, %f49;
	mul.f32 	%f93, %f46, %f47;
	fma.rn.f32 	%f94, %f46, %f47, %f93;
	add.f32 	%f50, %f3, %f92;
	add.f32 	%f51, %f2, %f94;
	mul.f32 	%f52, %f50, %f50;
	mul.f32 	%f53, %f51, %f51;
	add.f32 	%f95, %f52, %f53;
	setp.gt.f32 	%p9, %f95, 0f447A0000;
	@%p9 bra 	$L__BB4_30;
	sub.f32 	%f96, %f52, %f53;
	mul.f32 	%f97, %f50, %f51;
	fma.rn.f32 	%f98, %f50, %f51, %f97;
	add.f32 	%f54, %f3, %f96;
	add.f32 	%f55, %f2, %f98;
	mul.f32 	%f56, %f54, %f54;
	mul.f32 	%f57, %f55, %f55;
	add.f32 	%f99, %f56, %f57;
	setp.gt.f32 	%p10, %f99, 0f447A0000;
	@%p10 bra 	$L__BB4_30;
	sub.f32 	%f100, %f56, %f57;
	mul.f32 	%f101, %f54, %f55;
	fma.rn.f32 	%f102, %f54, %f55, %f101;
	add.f32 	%f58, %f3, %f100;
	add.f32 	%f59, %f2, %f102;
	mul.f32 	%f60, %f58, %f58;
	mul.f32 	%f61, %f59, %f59;
	add.f32 	%f103, %f60, %f61;
	setp.gt.f32 	%p11, %f103, 0f447A0000;
	@%p11 bra 	$L__BB4_30;
	sub.f32 	%f104, %f60, %f61;
	mul.f32 	%f105, %f58, %f59;
	fma.rn.f32 	%f106, %f58, %f59, %f105;
	add.f32 	%f62, %f3, %f104;
	add.f32 	%f63, %f2, %f106;
	mul.f32 	%f64, %f62, %f62;
	mul.f32 	%f65, %f63, %f63;
	add.f32 	%f107, %f64, %f65;
	setp.gt.f32 	%p12, %f107, 0f447A0000;
	@%p12 bra 	$L__BB4_30;
	sub.f32 	%f108, %f64, %f65;
	mul.f32 	%f109, %f62, %f63;
	fma.rn.f32 	%f110, %f62, %f63, %f109;
	add.f32 	%f155, %f3, %f108;
	add.f32 	%f154, %f2, %f110;
	mul.f32 	%f111, %f154, %f154;
	fma.rn.f32 	%f112, %f155, %f155, %f111;
	setp.gt.f32 	%p13, %f112, 0f447A0000;
	@%p13 bra 	$L__BB4_30;
	add.s32 	%r49, %r49, 8;
	setp.eq.s32 	%p14, %r49, 200;
	mov.b16 	%rs22, 1;
	@%p14 bra 	$L__BB4_30;
$L__BB4_29:
	mul.f32 	%f78, %f155, %f155;
	mul.f32 	%f79, %f154, %f154;
	sub.f32 	%f80, %f78, %f79;
	mul.f32 	%f81, %f155, %f154;
	fma.rn.f32 	%f82, %f155, %f154, %f81;
	add.f32 	%f70, %f3, %f80;
	add.f32 	%f71, %f2, %f82;
	mul.f32 	%f72, %f70, %f70;
	mul.f32 	%f73, %f71, %f71;
	add.f32 	%f83, %f72, %f73;
	setp.leu.f32 	%p6, %f83, 0f447A0000;
	mov.b16 	%rs22, 0;
	@%p6 bra 	$L__BB4_21;
$L__BB4_30:
	cvt.s64.s32 	%rd23, %r17;
	add.s64 	%rd24, %rd8, %rd23;
	st.global.u8 	[%rd24], %rs22;
$L__BB4_31:
	add.s32 	%r48, %r48, 1;
	setp.ne.s32 	%p15, %r48, %r21;
	@%p15 bra 	$L__BB4_6;
$L__BB4_32:
	ret;

}


// ===== COMPILED SASS (sm_100) =====

	.target	sm_100

	.elftype	@"ET_EXEC"


//--------------------- .note.nv.tkinfo           --------------------------
	.section	.note.nv.tkinfo,"",@"SHT_NOTE"
	.sectionflags	@"SHF_NOTE_NV_TKINFO"
	.tkinfo
        /*0018*/ 	.word	0x00000002
        /*0030*/ 	.string	""
        /*0030*/ 	.string	"ptxas"
        /*0030*/ 	.string	"Cuda compilation tools, release 13.0, V13.0.88"
        /*0030*/ 	.string	"Build cuda_13.0.r13.0/compiler.36424714_0"
        /*0030*/ 	.string	"-arch sm_100 -m 64 "



//--------------------- .note.nv.cuinfo           --------------------------
	.section	.note.nv.cuinfo,"",@"SHT_NOTE"
	.sectionflags	@"SHF_NOTE_NV_CUINFO"
        /*0018*/ 	.short	0x0002
        /*001a*/ 	.short	0x0064
        /*001c*/ 	.short	0x0082
	.zero		2


//--------------------- .nv.info                  --------------------------
	.section	.nv.info,"",@"SHT_CUDA_INFO"
	.align	4


	//----- nvinfo : EIATTR_REGCOUNT
	.align		4
        /*0000*/ 	.byte	0x04, 0x2f
        /*0002*/ 	.short	(.L_44 - .L_43)
	.align		4
.L_43:
        /*0004*/ 	.word	index@(_ZN3cub18CUB_300001_SM_10006detail11EmptyKernelIvEEvv)
        /*0008*/ 	.word	0x00000004


	//----- nvinfo : EIATTR_FRAME_SIZE
	.align		4
.L_44:
        /*000c*/ 	.byte	0x04, 0x11
        /*000e*/ 	.short	(.L_46 - .L_45)
	.align		4
.L_45:
        /*0010*/ 	.word	index@(_ZN3cub18CUB_300001_SM_10006detail11EmptyKernelIvEEvv)
        /*0014*/ 	.word	0x00000000


	//----- nvinfo : EIATTR_REGCOUNT
	.align		4
.L_46:
        /*0018*/ 	.byte	0x04, 0x2f
        /*001a*/ 	.short	(.L_48 - .L_47)
	.align		4
.L_47:
        /*001c*/ 	.word	index@(_ZN3cub18CUB_300001_SM_10006detail8for_each13static_kernelINS2_12policy_hub_t12policy_500_tEmN6thrust24THRUST_300001_SM_1000_NS8cuda_cub20__uninitialized_fill7functorINS7_10device_ptrIiEEiEEEEvT0_T1_)
        /*0020*/ 	.word	0x00000008


	//----- nvinfo : EIATTR_FRAME_SIZE
	.align		4
.L_48:
        /*0024*/ 	.byte	0x04, 0x11
        /*0026*/ 	.short	(.L_50 - .L_49)
	.align		4
.L_49:
        /*0028*/ 	.word	index@(_ZN3cub18CUB_300001_SM_10006detail8for_each13static_kernelINS2_12policy_hub_t12policy_500_tEmN6thrust24THRUST_300001_SM_1000_NS8cuda_cub20__uninitialized_fill7functorINS7_10device_ptrIiEEiEEEEvT0_T1_)
        /*002c*/ 	.word	0x00000000


	//----- nvinfo : EIATTR_REGCOUNT
	.align		4
.L_50:
        /*0030*/ 	.byte	0x04, 0x2f
        /*0032*/ 	.short	(.L_52 - .L_51)
	.align		4
.L_51:
        /*0034*/ 	.word	index@(_ZN3cub18CUB_300001_SM_10006detail8for_each13static_kernelINS2_12policy_hub_t12policy_500_tEmN6thrust24THRUST_300001_SM_1000_NS8cuda_cub20__uninitialized_fill7functorINS7_10device_ptrIhEEhEEEEvT0_T1_)
        /*0038*/ 	.word	0x0000000a


	//----- nvinfo : EIATTR_FRAME_SIZE
	.align		4
.L_52:
        /*003c*/ 	.byte	0x04, 0x11
        /*003e*/ 	.short	(.L_54 - .L_53)
	.align		4
.L_53:
        /*0040*/ 	.word	index@(_ZN3cub18CUB_300001_SM_10006detail8for_each13static_kernelINS2_12policy_hub_t12policy_500_tEmN6thrust24THRUST_300001_SM_1000_NS8cuda_cub20__uninitialized_fill7functorINS7_10device_ptrIhEEhEEEEvT0_T1_)
        /*0044*/ 	.word	0x00000000


	//----- nvinfo : EIATTR_REGCOUNT
	.align		4
.L_54:
        /*0048*/ 	.byte	0x04, 0x2f
        /*004a*/ 	.short	(.L_56 - .L_55)
	.align		4
.L_55:
        /*004c*/ 	.word	index@(_ZN3cub18CUB_300001_SM_10006detail9transform16transform_kernelINS2_10policy_hubILb1EN4cuda3std3__45tupleIJN6thrust24THRUST_300001_SM_1000_NS6detail15normal_iteratorINSA_10device_ptrIiEEEEEEEE10policy1000Ei13julia_functorNSC_INSD_IhEEEEJPiEEEvT0_iT1_T2_DpNS2_10kernel_argIT3_EE)
        /*0050*/ 	.word	0x00000017


	//----- nvinfo : EIATTR_FRAME_SIZE
	.align		4
.L_56:
        /*0054*/ 	.byte	0x04, 0x11
        /*0056*/ 	.short	(.L_58 - .L_57)
	.align		4
.L_57:
        /*0058*/ 	.word	index@($__internal_1_$__cuda_sm3x_div_rn_noftz_f32_slowpath)
        /*005c*/ 	.word	0x00000000


	//----- nvinfo : EIATTR_FRAME_SIZE
	.align		4
.L_58:
        /*0060*/ 	.byte	0x04, 0x11
        /*0062*/ 	.short	(.L_60 - .L_59)
	.align		4
.L_59:
        /*0064*/ 	.word	index@(_ZN3cub18CUB_300001_SM_10006detail9transform16transform_kernelINS2_10policy_hubILb1EN4cuda3std3__45tupleIJN6thrust24THRUST_300001_SM_1000_NS6detail15normal_iteratorINSA_10device_ptrIiEEEEEEEE10policy1000Ei13julia_functorNSC_INSD_IhEEEEJPiEEEvT0_iT1_T2_DpNS2_10kernel_argIT3_EE)
        /*0068*/ 	.word	0x00000000


	//----- nvinfo : EIATTR_REGCOUNT
	.align		4
.L_60:
        /*006c*/ 	.byte	0x04, 0x2f
        /*006e*/ 	.short	(.L_62 - .L_61)
	.align		4
.L_61:
        /*0070*/ 	.word	index@(_ZN3cub18CUB_300001_SM_10006detail9transform16transform_kernelINS2_10policy_hubILb1EN4cuda3std3__45tupleIJN6thrust24THRUST_300001_SM_1000_NS6detail15normal_iteratorINSA_10device_ptrIiEEEEEEEE10policy1000El13julia_functorNSC_INSD_IhEEEEJPiEEEvT0_iT1_T2_DpNS2_10kernel_argIT3_EE)
        /*0074*/ 	.word	0x00000018


	//----- nvinfo : EIATTR_FRAME_SIZE
	.align		4
.L_62:
        /*0078*/ 	.byte	0x04, 0x11
        /*007a*/ 	.short	(.L_64 - .L_63)
	.align		4
.L_63:
        /*007c*/ 	.word	index@($__internal_0_$__cuda_sm3x_div_rn_noftz_f32_slowpath)
        /*0080*/ 	.word	0x00000000


	//----- nvinfo : EIATTR_FRAME_SIZE
	.align		4
.L_64:
        /*0084*/ 	.byte	0x04, 0x11
        /*0086*/ 	.short	(.L_66 - .L_65)
	.align		4
.L_65:
        /*0088*/ 	.word	index@(_ZN3cub18CUB_300001_SM_10006detail9transform16transform_kernelINS2_10policy_hubILb1EN4cuda3std3__45tupleIJN6thrust24THRUST_300001_SM_1000_NS6detail15normal_iteratorINSA_10device_ptrIiEEEEEEEE10policy1000El13julia_functorNSC_INSD_IhEEEEJPiEEEvT0_iT1_T2_DpNS2_10kernel_argIT3_EE)
        /*008c*/ 	.word	0x00000000


	//----- nvinfo : EIATTR_MIN_STACK_SIZE
	.align		4
.L_66:
        /*0090*/ 	.byte	0x04, 0x12
        /*0092*/ 	.short	(.L_68 - .L_67)
	.align		4
.L_67:
        /*0094*/ 	.word	index@(_ZN3cub18CUB_300001_SM_10006detail9transform16transform_kernelINS2_10policy_hubILb1EN4cuda3std3__45tupleIJN6thrust24THRUST_300001_SM_1000_NS6detail15normal_iteratorINSA_10device_ptrIiEEEEEEEE10policy1000El13julia_functorNSC_INSD_IhEEEEJPiEEEvT0_iT1_T2_DpNS2_10kernel_argIT3_EE)
        /*0098*/ 	.word	0x00000000


	//----- nvinfo : EIATTR_MIN_STACK_SIZE
	.align		4
.L_68:
        /*009c*/ 	.byte	0x04, 0x12
        /*009e*/ 	.short	(.L_70 - .L_69)
	.align		4
.L_69:
        /*00a0*/ 	.word	index@(_ZN3cub18CUB_300001_SM_10006detail9transform16transform_kernelINS2_10policy_hubILb1EN4cuda3std3__45tupleIJN6thrust24THRUST_300001_SM_1000_NS6detail15normal_iteratorINSA_10device_ptrIiEEEEEEEE10policy1000Ei13julia_functorNSC_INSD_IhEEEEJPiEEEvT0_iT1_T2_DpNS2_10kernel_argIT3_EE)
        /*00a4*/ 	.word	0x00000000


	//----- nvinfo : EIATTR_MIN_STACK_SIZE
	.align		4
.L_70:
        /*00a8*/ 	.byte	0x04, 0x12
        /*00aa*/ 	.short	(.L_72 - .L_71)
	.align		4
.L_71:
        /*00ac*/ 	.word	index@(_ZN3cub18CUB_300001_SM_10006detail8for_each13static_kernelINS2_12policy_hub_t12policy_500_tEmN6thrust24THRUST_300001_SM_1000_NS8cuda_cub20__uninitialized_fill7functorINS7_10device_ptrIhEEhEEEEvT0_T1_)
        /*00b0*/ 	.word	0x00000000


	//----- nvinfo : EIATTR_MIN_STACK_SIZE
	.align		4
.L_72:
        /*00b4*/ 	.byte	0x04, 0x12
        /*00b6*/ 	.short	(.L_74 - .L_73)
	.align		4
.L_73:
        /*00b8*/ 	.word	index@(_ZN3cub18CUB_300001_SM_10006detail8for_each13static_kernelINS2_12policy_hub_t12policy_500_tEmN6thrust24THRUST_300001_SM_1000_NS8cuda_cub20__uninitialized_fill7functorINS7_10device_ptrIiEEiEEEEvT0_T1_)
        /*00bc*/ 	.word	0x00000000


	//----- nvinfo : EIATTR_MIN_STACK_SIZE
	.align		4
.L_74:
        /*00c0*/ 	.byte	0x04, 0x12
        /*00c2*/ 	.short	(.L_76 - .L_75)
	.align		4
.L_75:
        /*00c4*/ 	.word	index@(_ZN3cub18CUB_300001_SM_10006detail11EmptyKernelIvEEvv)
        /*00c8*/ 	.word	0x00000000
.L_76:


//--------------------- .nv.compat                --------------------------
	.section	.nv.compat,"",@"SHT_CUDA_COMPAT_INFO"
	.align	4
        /*0000*/ 	.byte	0x02, 0x09, 0x00, 0x00, 0x02, 0x02, 0x01, 0x00, 0x02, 0x05, 0x05, 0x00, 0x03, 0x07, 0x01, 0x01
        /*0010*/ 	.byte	0x02, 0x03, 0x00, 0x00, 0x02, 0x06, 0x01, 0x00, 0x04, 0x0b, 0x08, 0x00, 0x01, 0x00, 0x00, 0x00
        /*0020*/ 	.byte	0x00, 0x00, 0x00, 0x00


//--------------------- .nv.info._ZN3cub18CUB_300001_SM_10006detail9transform16transform_kernelINS2_10policy_hubILb1EN4cuda3std3__45tupleIJN6thrust24THRUST_300001_SM_1000_NS6detail15normal_iteratorINSA_10device_ptrIiEEEEEEEE10policy1000El13julia_functorNSC_INSD_IhEEEEJPiEEEvT0_iT1_T2_DpNS2_10kernel_argIT3_EE --------------------------
	.section	.nv.info._ZN3cub18CUB_300001_SM_10006detail9transform16transform_kernelINS2_10policy_hubILb1EN4cuda3std3__45tupleIJN6thrust24THRUST_300001_SM_1000_NS6detail15normal_iteratorINSA_10device_ptrIiEEEEEEEE10policy1000El13julia_functorNSC_INSD_IhEEEEJPiEEEvT0_iT1_T2_DpNS2_10kernel_argIT3_EE,"",@"SHT_CUDA_INFO"
	.sectionflags	@""
	.align	4


	//----- nvinfo : EIATTR_CUDA_API_VERSION
	.align		4
        /*0000*/ 	.byte	0x04, 0x37
        /*0002*/ 	.short	(.L_78 - .L_77)
.L_77:
        /*0004*/ 	.word	0x00000082


	//----- nvinfo : EIATTR_KPARAM_INFO
	.align		4
.L_78:
        /*0008*/ 	.byte	0x04, 0x17
        /*000a*/ 	.short	(.L_80 - .L_79)
.L_79:
        /*000c*/ 	.word	0x00000000
        /*0010*/ 	.short	0x0004
        /*0012*/ 	.short	0x0028
        /*0014*/ 	.byte	0x00, 0xf0, 0x41, 0x00


	//----- nvinfo : EIATTR_KPARAM_INFO
	.align		4
.L_80:
        /*0018*/ 	.byte	0x04, 0x17
        /*001a*/ 	.short	(.L_82 - .L_81)
.L_81:
        /*001c*/ 	.word	0x00000000
        /*0020*/ 	.short	0x0003
        /*0022*/ 	.short	0x0020
        /*0024*/ 	.byte	0x00, 0xf0, 0x21, 0x00


	//----- nvinfo : EIATTR_KPARAM_INFO
	.align		4
.L_82:
        /*0028*/ 	.byte	0x04, 0x17
        /*002a*/ 	.short	(.L_84 - .L_83)
.L_83:
        /*002c*/ 	.word	0x00000000
        /*0030*/ 	.short	0x0002
        /*0032*/ 	.short	0x000c
        /*0034*/ 	.byte	0x00, 0xf0, 0x41, 0x00


	//----- nvinfo : EIATTR_KPARAM_INFO
	.align		4
.L_84:
        /*0038*/ 	.byte	0x04, 0x17
        /*003a*/ 	.short	(.L_86 - .L_85)
.L_85:
        /*003c*/ 	.word	0x00000000
        /*0040*/ 	.short	0x0001
        /*0042*/ 	.short	0x0008
        /*0044*/ 	.byte	0x00, 0xf0, 0x11, 0x00


	//----- nvinfo : EIATTR_KPARAM_INFO
	.align		4
.L_86:
        /*0048*/ 	.byte	0x04, 0x17
        /*004a*/ 	.short	(.L_88 - .L_87)
.L_87:
        /*004c*/ 	.word	0x00000000
        /*0050*/ 	.short	0x0000
        /*0052*/ 	.short	0x0000
        /*0054*/ 	.byte	0x00, 0xf0, 0x21, 0x00


	//----- nvinfo : EIATTR_SPARSE_MMA_MASK
	.align		4
.L_88:
        /*0058*/ 	.byte	0x03, 0x50
        /*005a*/ 	.short	0x0000


	//----- nvinfo : EIATTR_MAXREG_COUNT
	.align		4
        /*005c*/ 	.byte	0x03, 0x1b
        /*005e*/ 	.short	0x00ff


	//----- nvinfo : EIATTR_MERCURY_ISA_VERSION
	.align		4
        /*0060*/ 	.byte	0x03, 0x5f
        /*0062*/ 	.short	0x0101


	//----- nvinfo : EIATTR_VRC_CTA_INIT_COUNT
	.align		4
        /*0064*/ 	.byte	0x02, 0x4a
	.zero		1
	.zero		1


	//----- nvinfo : EIATTR_EXIT_INSTR_OFFSETS
	.align		4
        /*0068*/ 	.byte	0x04, 0x1c
        /*006a*/ 	.short	(.L_90 - .L_89)


	//   ....[0]....
.L_89:
        /*006c*/ 	.word	0x00000290


	//   ....[1]....
        /*0070*/ 	.word	0x00000d60


	//   ....[2]....
        /*0074*/ 	.word	0x00000d80


	//   ....[3]....
        /*0078*/ 	.word	0x00001800


	//----- nvinfo : EIATTR_MAX_THREADS
	.align		4
.L_90:
        /*007c*/ 	.byte	0x04, 0x05
        /*007e*/ 	.short	(.L_92 - .L_91)
.L_91:
        /*0080*/ 	.word	0x00000080
        /*0084*/ 	.word	0x00000001
        /*0088*/ 	.word	0x00000001


	//----- nvinfo : EIATTR_CRS_STACK_SIZE
	.align		4
.L_92:
        /*008c*/ 	.byte	0x04, 0x1e
        /*008e*/ 	.short	(.L_94 - .L_93)
.L_93:
        /*0090*/ 	.word	0x00000000


	//----- nvinfo : EIATTR_CBANK_PARAM_SIZE
	.align		4
.L_94:
        /*0094*/ 	.byte	0x03, 0x19
        /*0096*/ 	.short	0x0038


	//----- nvinfo : EIATTR_PARAM_CBANK
	.align		4
        /*0098*/ 	.byte	0x04, 0x0a
        /*009a*/ 	.short	(.L_96 - .L_95)
	.align		4
.L_95:
        /*009c*/ 	.word	index@(.nv.constant0._ZN3cub18CUB_300001_SM_10006detail9transform16transform_kernelINS2_10policy_hubILb1EN4cuda3std3__45tupleIJN6thrust24THRUST_300001_SM_1000_NS6detail15normal_iteratorINSA_10device_ptrIiEEEEEEEE10policy1000El13julia_functorNSC_INSD_IhEEEEJPiEEEvT0_iT1_T2_DpNS2_10kernel_argIT3_EE)
        /*00a0*/ 	.short	0x0380
        /*00a2*/ 	.short	0x0038


	//----- nvinfo : EIATTR_SW_WAR
	.align		4
.L_96:
        /*00a4*/ 	.byte	0x04, 0x36
        /*00a6*/ 	.short	(.L_98 - .L_97)
.L_97:
        /*00a8*/ 	.word	0x00000008
.L_98:


//--------------------- .nv.info._ZN3cub18CUB_300001_SM_10006detail9transform16transform_kernelINS2_10policy_hubILb1EN4cuda3std3__45tupleIJN6thrust24THRUST_300001_SM_1000_NS6detail15normal_iteratorINSA_10device_ptrIiEEEEEEEE10policy1000Ei13julia_functorNSC_INSD_IhEEEEJPiEEEvT0_iT1_T2_DpNS2_10kernel_argIT3_EE --------------------------
	.section	.nv.info._ZN3cub18CUB_300001_SM_10006detail9transform16transform_kernelINS2_10policy_hubILb1EN4cuda3std3__45tupleIJN6thrust24THRUST_300001_SM_1000_NS6detail15normal_iteratorINSA_10device_ptrIiEEEEEEEE10policy1000Ei13julia_functorNSC_INSD_IhEEEEJPiEEEvT0_iT1_T2_DpNS2_10kernel_argIT3_EE,"",@"SHT_CUDA_INFO"
	.sectionflags	@""
	.align	4


	//----- nvinfo : EIATTR_CUDA_API_VERSION
	.align		4
        /*0000*/ 	.byte	0x04, 0x37
        /*0002*/ 	.short	(.L_100 - .L_99)
.L_99:
        /*0004*/ 	.word	0x00000082


	//----- nvinfo : EIATTR_KPARAM_INFO
	.align		4
.L_100:
        /*0008*/ 	.byte	0x04, 0x17
        /*000a*/ 	.short	(.L_102 - .L_101)
.L_101:
        /*000c*/ 	.word	0x00000000
        /*0010*/ 	.short	0x0004
        /*0012*/ 	.short	0x0020
        /*0014*/ 	.byte	0x00, 0xf0, 0x41, 0x00


	//----- nvinfo : EIATTR_KPARAM_INFO
	.align		4
.L_102:
        /*0018*/ 	.byte	0x04, 0x17
        /*001a*/ 	.short	(.L_104 - .L_103)
.L_103:
        /*001c*/ 	.word	0x00000000
        /*0020*/ 	.short	0x0003
        /*0022*/ 	.short	0x0018
        /*0024*/ 	.byte	0x00, 0xf0, 0x21, 0x00


	//----- nvinfo : EIATTR_KPARAM_INFO
	.align		4
.L_104:
        /*0028*/ 	.byte	0x04, 0x17
        /*002a*/ 	.short	(.L_106 - .L_105)
.L_105:
        /*002c*/ 	.word	0x00000000
        /*0030*/ 	.short	0x0002
        /*0032*/ 	.short	0x0008
        /*0034*/ 	.byte	0x00, 0xf0, 0x41, 0x00


	//----- nvinfo : EIATTR_KPARAM_INFO
	.align		4
.L_106:
        /*0038*/ 	.byte	0x04, 0x17
        /*003a*/ 	.short	(.L_108 - .L_107)
.L_107:
        /*003c*/ 	.word	0x00000000
        /*0040*/ 	.short	0x0001
        /*0042*/ 	.short	0x0004
        /*0044*/ 	.byte	0x00, 0xf0, 0x11, 0x00


	//----- nvinfo : EIATTR_KPARAM_INFO
	.align		4
.L_108:
        /*0048*/ 	.byte	0x04, 0x17
        /*004a*/ 	.short	(.L_110 - .L_109)
.L_109:
        /*004c*/ 	.word	0x00000000
        /*0050*/ 	.short	0x0000
        /*0052*/ 	.short	0x0000
        /*0054*/ 	.byte	0x00, 0xf0, 0x11, 0x00


	//----- nvinfo : EIATTR_SPARSE_MMA_MASK
	.align		4
.L_110:
        /*0058*/ 	.byte	0x03, 0x50
        /*005a*/ 	.short	0x0000


	//----- nvinfo : EIATTR_MAXREG_COUNT
	.align		4
        /*005c*/ 	.byte	0x03, 0x1b
        /*005e*/ 	.short	0x00ff


	//----- nvinfo : EIATTR_MERCURY_ISA_VERSION
	.align		4
        /*0060*/ 	.byte	0x03, 0x5f
        /*0062*/ 	.short	0x0101


	//----- nvinfo : EIATTR_VRC_CTA_INIT_COUNT
	.align		4
        /*0064*/ 	.byte	0x02, 0x4a
	.zero		1
	.zero		1


	//----- nvinfo : EIATTR_EXIT_INSTR_OFFSETS
	.align		4
        /*0068*/ 	.byte	0x04, 0x1c
        /*006a*/ 	.short	(.L_112 - .L_111)


	//   ....[0]....
.L_111:
        /*006c*/ 	.word	0x00000200


	//   ....[1]....
        /*0070*/ 	.word	0x00000c90


	//   ....[2]....
        /*0074*/ 	.word	0x00000cc0


	//   ....[3]....
        /*0078*/ 	.word	0x000017c0


	//----- nvinfo : EIATTR_MAX_THREADS
	.align		4
.L_112:
        /*007c*/ 	.byte	0x04, 0x05
        /*007e*/ 	.short	(.L_114 - .L_113)
.L_113:
        /*0080*/ 	.word	0x00000080
        /*0084*/ 	.word	0x00000001
        /*0088*/ 	.word	0x00000001


	//----- nvinfo : EIATTR_CRS_STACK_SIZE
	.align		4
.L_114:
        /*008c*/ 	.byte	0x04, 0x1e
        /*008e*/ 	.short	(.L_116 - .L_115)
.L_115:
        /*0090*/ 	.word	0x00000000


	//----- nvinfo : EIATTR_CBANK_PARAM_SIZE
	.align		4
.L_116:
        /*0094*/ 	.byte	0x03, 0x19
        /*0096*/ 	.short	0x0030


	//----- nvinfo : EIATTR_PARAM_CBANK
	.align		4
        /*0098*/ 	.byte	0x04, 0x0a
        /*009a*/ 	.short	(.L_118 - .L_117)
	.align		4
.L_117:
        /*009c*/ 	.word	index@(.nv.constant0._ZN3cub18CUB_300001_SM_10006detail9transform16transform_kernelINS2_10policy_hubILb1EN4cuda3std3__45tupleIJN6thrust24THRUST_300001_SM_1000_NS6detail15normal_iteratorINSA_10device_ptrIiEEEEEEEE10policy1000Ei13julia_functorNSC_INSD_IhEEEEJPiEEEvT0_iT1_T2_DpNS2_10kernel_argIT3_EE)
        /*00a0*/ 	.short	0x0380
        /*00a2*/ 	.short	0x0030


	//----- nvinfo : EIATTR_SW_WAR
	.align		4
.L_118:
        /*00a4*/ 	.byte	0x04, 0x36
        /*00a6*/ 	.short	(.L_120 - .L_119)
.L_119:
        /*00a8*/ 	.word	0x00000008
.L_120:


//--------------------- .nv.info._ZN3cub18CUB_300001_SM_10006detail8for_each13static_kernelINS2_12policy_hub_t12policy_500_tEmN6thrust24THRUST_300001_SM_1000_NS8cuda_cub20__uninitialized_fill7functorINS7_10device_ptrIhEEhEEEEvT0_T1_ --------------------------
	.section	.nv.info._ZN3cub18CUB_300001_SM_10006detail8for_each13static_kernelINS2_12policy_hub_t12policy_500_tEmN6thrust24THRUST_300001_SM_1000_NS8cuda_cub20__uninitialized_fill7functorINS7_10device_ptrIhEEhEEEEvT0_T1_,"",@"SHT_CUDA_INFO"
	.sectionflags	@""
	.align	4


	//----- nvinfo : EIATTR_CUDA_API_VERSION
	.align		4
        /*0000*/ 	.byte	0x04, 0x37
        /*0002*/ 	.short	(.L_122 - .L_121)
.L_121:
        /*0004*/ 	.word	0x00000082


	//----- nvinfo : EIATTR_KPARAM_INFO
	.align		4
.L_122:
        /*0008*/ 	.byte	0x04, 0x17
        /*000a*/ 	.short	(.L_124 - .L_123)
.L_123:
        /*000c*/ 	.word	0x00000000
        /*0010*/ 	.short	0x0001
        /*0012*/ 	.short	0x0008
        /*0014*/ 	.byte	0x00, 0xf0, 0x41, 0x00


	//----- nvinfo : EIATTR_KPARAM_INFO
	.align		4
.L_124:
        /*0018*/ 	.byte	0x04, 0x17
        /*001a*/ 	.short	(.L_126 - .L_125)
.L_125:
        /*001c*/ 	.word	0x00000000
        /*0020*/ 	.short	0x0000
        /*0022*/ 	.short	0x0000
        /*0024*/ 	.byte	0x00, 0xf0, 0x21, 0x00


	//----- nvinfo : EIATTR_SPARSE_MMA_MASK
	.align		4
.L_126:
        /*0028*/ 	.byte	0x03, 0x50
        /*002a*/ 	.short	0x0000


	//----- nvinfo : EIATTR_MAXREG_COUNT
	.align		4
        /*002c*/ 	.byte	0x03, 0x1b
        /*002e*/ 	.short	0x00ff


	//----- nvinfo : EIATTR_MERCURY_ISA_VERSION
	.align		4
        /*0030*/ 	.byte	0x03, 0x5f
        /*0032*/ 	.short	0x0101


	//----- nvinfo : EIATTR_VRC_CTA_INIT_COUNT
	.align		4
        /*0034*/ 	.byte	0x02, 0x4a
	.zero		1
	.zero		1


	//----- nvinfo : EIATTR_EXIT_INSTR_OFFSETS
	.align		4
        /*0038*/ 	.byte	0x04, 0x1c
        /*003a*/ 	.short	(.L_128 - .L_127)


	//   ....[0]....
.L_127:
        /*003c*/ 	.word	0x00000120


	//   ....[1]....
        /*0040*/ 	.word	0x000001f0


	//   ....[2]....
        /*0044*/ 	.word	0x00000210


	//----- nvinfo : EIATTR_MAX_THREADS
	.align		4
.L_128:
        /*0048*/ 	.byte	0x04, 0x05
        /*004a*/ 	.short	(.L_130 - .L_129)
.L_129:
        /*004c*/ 	.word	0x00000100
        /*0050*/ 	.word	0x00000001
        /*0054*/ 	.word	0x00000001


	//----- nvinfo : EIATTR_CBANK_PARAM_SIZE
	.align		4
.L_130:
        /*0058*/ 	.byte	0x03, 0x19
        /*005a*/ 	.short	0x0018


	//----- nvinfo : EIATTR_PARAM_CBANK
	.align		4
        /*005c*/ 	.byte	0x04, 0x0a
        /*005e*/ 	.short	(.L_132 - .L_131)
	.align		4
.L_131:
        /*0060*/ 	.word	index@(.nv.constant0._ZN3cub18CUB_300001_SM_10006detail8for_each13static_kernelINS2_12policy_hub_t12policy_500_tEmN6thrust24THRUST_300001_SM_1000_NS8cuda_cub20__uninitialized_fill7functorINS7_10device_ptrIhEEhEEEEvT0_T1_)
        /*0064*/ 	.short	0x0380
        /*0066*/ 	.short	0x0018


	//----- nvinfo : EIATTR_SW_WAR
	.align		4
.L_132:
        /*0068*/ 	.byte	0x04, 0x36
        /*006a*/ 	.short	(.L_134 - .L_133)
.L_133:
        /*006c*/ 	.word	0x00000008
.L_134:


//--------------------- .nv.info._ZN3cub18CUB_300001_SM_10006detail8for_each13static_kernelINS2_12policy_hub_t12policy_500_tEmN6thrust24THRUST_300001_SM_1000_NS8cuda_cub20__uninitialized_fill7functorINS7_10device_ptrIiEEiEEEEvT0_T1_ --------------------------
	.section	.nv.info._ZN3cub18CUB_300001_SM_10006detail8for_each13static_kernelINS2_12policy_hub_t12policy_500_tEmN6thrust24THRUST_300001_SM_1000_NS8cuda_cub20__uninitialized_fill7functorINS7_10device_ptrIiEEiEEEEvT0_T1_,"",@"SHT_CUDA_INFO"
	.sectionflags	@""
	.align	4


	//----- nvinfo : EIATTR_CUDA_API_VERSION
	.align		4
        /*0000*/ 	.byte	0x04, 0x37
        /*0002*/ 	.short	(.L_136 - .L_135)
.L_135:
        /*0004*/ 	.word	0x00000082


	//----- nvinfo : EIATTR_KPARAM_INFO
	.align		4
.L_136:
        /*0008*/ 	.byte	0x04, 0x17
        /*000a*/ 	.short	(.L_138 - .L_137)
.L_137:
        /*000c*/ 	.word	0x00000000
        /*0010*/ 	.short	0x0001
        /*0012*/ 	.short	0x0008
        /*0014*/ 	.byte	0x00, 0xf0, 0x41, 0x00


	//----- nvinfo : EIATTR_KPARAM_INFO
	.align		4
.L_138:
        /*0018*/ 	.byte	0x04, 0x17
        /*001a*/ 	.short	(.L_140 - .L_139)
.L_139:
        /*001c*/ 	.word	0x00000000
        /*0020*/ 	.short	0x0000
        /*0022*/ 	.short	0x0000
        /*0024*/ 	.byte	0x00, 0xf0, 0x21, 0x00


	//----- nvinfo : EIATTR_SPARSE_MMA_MASK
	.align		4
.L_140:
        /*0028*/ 	.byte	0x03, 0x50
        /*002a*/ 	.short	0x0000


	//----- nvinfo : EIATTR_MAXREG_COUNT
	.align		4
        /*002c*/ 	.byte	0x03, 0x1b
        /*002e*/ 	.short	0x00ff


	//----- nvinfo : EIATTR_MERCURY_ISA_VERSION
	.align		4
        /*0030*/ 	.byte	0x03, 0x5f
        /*0032*/ 	.short	0x0101


	//----- nvinfo : EIATTR_VRC_CTA_INIT_COUNT
	.align		4
        /*0034*/ 	.byte	0x02, 0x4a
	.zero		1
	.zero		1


	//----- nvinfo : EIATTR_EXIT_INSTR_OFFSETS
	.align		4
        /*0038*/ 	.byte	0x04, 0x1c
        /*003a*/ 	.short	(.L_142 - .L_141)


	//   ....[0]....
.L_141:
        /*003c*/ 	.word	0x00000130


	//   ....[1]....
        /*0040*/ 	.word	0x00000230


	//   ....[2]....
        /*0044*/ 	.word	0x00000260


	//----- nvinfo : EIATTR_MAX_THREADS
	.align		4
.L_142:
        /*0048*/ 	.byte	0x04, 0x05
        /*004a*/ 	.short	(.L_144 - .L_143)
.L_143:
        /*004c*/ 	.word	0x00000100
        /*0050*/ 	.word	0x00000001
        /*0054*/ 	.word	0x00000001


	//----- nvinfo : EIATTR_CBANK_PARAM_SIZE
	.align		4
.L_144:
        /*0058*/ 	.byte	0x03, 0x19
        /*005a*/ 	.short	0x0018


	//----- nvinfo : EIATTR_PARAM_CBANK
	.align		4
        /*005c*/ 	.byte	0x04, 0x0a
        /*005e*/ 	.short	(.L_146 - .L_145)
	.align		4
.L_145:
        /*0060*/ 	.word	index@(.nv.constant0._ZN3cub18CUB_300001_SM_10006detail8for_each13static_kernelINS2_12policy_hub_t12policy_500_tEmN6thrust24THRUST_300001_SM_1000_NS8cuda_cub20__uninitialized_fill7functorINS7_10device_ptrIiEEiEEEEvT0_T1_)
        /*0064*/ 	.short	0x0380
        /*0066*/ 	.short	0x0018


	//----- nvinfo : EIATTR_SW_WAR
	.align		4
.L_146:
        /*0068*/ 	.byte	0x04, 0x36
        /*006a*/ 	.short	(.L_148 - .L_147)
.L_147:
        /*006c*/ 	.word	0x00000008
.L_148:


//--------------------- .nv.info._ZN3cub18CUB_300001_SM_10006detail11EmptyKernelIvEEvv --------------------------
	.section	.nv.info._ZN3cub18CUB_300001_SM_10006detail11EmptyKernelIvEEvv,"",@"SHT_CUDA_INFO"
	.sectionflags	@""
	.align	4


	//----- nvinfo : EIATTR_CUDA_API_VERSION
	.align		4
        /*0000*/ 	.byte	0x04, 0x37
        /*0002*/ 	.short	(.L_150 - .L_149)
.L_149:
        /*0004*/ 	.word	0x00000082


	//----- nvinfo : EIATTR_SPARSE_MMA_MASK
	.align		4
.L_150:
        /*0008*/ 	.byte	0x03, 0x50
        /*000a*/ 	.short	0x0000


	//----- nvinfo : EIATTR_MAXREG_COUNT
	.align		4
        /*000c*/ 	.byte	0x03, 0x1b
        /*000e*/ 	.short	0x00ff


	//----- nvinfo : EIATTR_MERCURY_ISA_VERSION
	.align		4
        /*0010*/ 	.byte	0x03, 0x5f
        /*0012*/ 	.short	0x0101


	//----- nvinfo : EIATTR_VRC_CTA_INIT_COUNT
	.align		4
        /*0014*/ 	.byte	0x02, 0x4a
	.zero		1
	.zero		1


	//----- nvinfo : EIATTR_EXIT_INSTR_OFFSETS
	.align		4
        /*0018*/ 	.byte	0x04, 0x1c
        /*001a*/ 	.short	(.L_152 - .L_151)


	//   ....[0]....
.L_151:
        /*001c*/ 	.word	0x00000010


	//----- nvinfo : EIATTR_SW_WAR
	.align		4
.L_152:
        /*0020*/ 	.byte	0x04, 0x36
        /*0022*/ 	.short	(.L_154 - .L_153)
.L_153:
        /*0024*/ 	.word	0x00000008
.L_154:


//--------------------- .nv.callgraph             --------------------------
	.section	.nv.callgraph,"",@"SHT_CUDA_CALLGRAPH"
	.align	4
	.sectionentsize	8
	.align		4
        /*0000*/ 	.word	0x00000000
	.align		4
        /*0004*/ 	.word	0xffffffff
	.align		4
        /*0008*/ 	.word	0x00000000
	.align		4
        /*000c*/ 	.word	0xfffffffe
	.align		4
        /*0010*/ 	.word	0x00000000
	.align		4
        /*0014*/ 	.word	0xfffffffd
	.align		4
        /*0018*/ 	.word	0x00000000
	.align		4
        /*001c*/ 	.word	0xfffffffc


//--------------------- .nv.constant4             --------------------------
	.section	.nv.constant4,"a",@progbits
	.align	8
	.align		8
.nv.constant4:
        /*0000*/ 	.dword	_ZN34_INTERNAL_2aff5f9b_4_k_cu_29360f3a4cuda3std3__45__cpo5beginE
	.align		8
        /*0008*/ 	.dword	_ZN34_INTERNAL_2aff5f9b_4_k_cu_29360f3a4cuda3std3__45__cpo3endE
	.align		8
        /*0010*/ 	.dword	_ZN34_INTERNAL_2aff5f9b_4_k_cu_29360f3a4cuda3std3__45__cpo6cbeginE
	.align		8
        /*0018*/ 	.dword	_ZN34_INTERNAL_2aff5f9b_4_k_cu_29360f3a4cuda3std3__45__cpo4cendE
	.align		8
        /*0020*/ 	.dword	_ZN34_INTERNAL_2aff5f9b_4_k_cu_29360f3a4cuda3std3__45__cpo6rbeginE
	.align		8
        /*0028*/ 	.dword	_ZN34_INTERNAL_2aff5f9b_4_k_cu_29360f3a4cuda3std3__45__cpo4rendE
	.align		8
        /*0030*/ 	.dword	_ZN34_INTERNAL_2aff5f9b_4_k_cu_29360f3a4cuda3std3__45__cpo7crbeginE
	.align		8
        /*0038*/ 	.dword	_ZN34_INTERNAL_2aff5f9b_4_k_cu_29360f3a4cuda3std3__45__cpo5crendE
	.align		8
        /*0040*/ 	.dword	_ZN34_INTERNAL_2aff5f9b_4_k_cu_29360f3a4cuda3std3__436_GLOBAL__N__2aff5f9b_4_k_cu_29360f3a6ignoreE
	.align		8
        /*0048*/ 	.dword	_ZN34_INTERNAL_2aff5f9b_4_k_cu_29360f3a4cuda3std3__419piecewise_constructE
	.align		8
        /*0050*/ 	.dword	_ZN34_INTERNAL_2aff5f9b_4_k_cu_29360f3a4cuda3std3__48in_placeE
	.align		8
        /*0058*/ 	.dword	_ZN34_INTERNAL_2aff5f9b_4_k_cu_29360f3a4cuda3std3__420unreachable_sentinelE
	.align		8
        /*0060*/ 	.dword	_ZN34_INTERNAL_2aff5f9b_4_k_cu_29360f3a4cuda3std3__47nulloptE
	.align		8
        /*0068*/ 	.dword	_ZN34_INTERNAL_2aff5f9b_4_k_cu_29360f3a4cuda3std3__48unexpectE
	.align		8
        /*0070*/ 	.dword	_ZN34_INTERNAL_2aff5f9b_4_k_cu_29360f3a4cuda3std6ranges3__45__cpo4swapE
	.align		8
        /*0078*/ 	.dword	_ZN34_INTERNAL_2aff5f9b_4_k_cu_29360f3a4cuda3std6ranges3__45__cpo9iter_moveE
	.align		8
        /*0080*/ 	.dword	_ZN34_INTERNAL_2aff5f9b_4_k_cu_29360f3a4cuda3std6ranges3__45__cpo5beginE
	.align		8
        /*0088*/ 	.dword	_ZN34_INTERNAL_2aff5f9b_4_k_cu_29360f3a4cuda3std6ranges3__45__cpo3endE
	.align		8
        /*0090*/ 	.dword	_ZN34_INTERNAL_2aff5f9b_4_k_cu_29360f3a4cuda3std6ranges3__45__cpo6cbeginE
	.align		8
        /*0098*/ 	.dword	_ZN34_INTERNAL_2aff5f9b_4_k_cu_29360f3a4cuda3std6ranges3__45__cpo4cendE
	.align		8
        /*00a0*/ 	.dword	_ZN34_INTERNAL_2aff5f9b_4_k_cu_29360f3a4cuda3std6ranges3__45__cpo7advanceE
	.align		8
        /*00a8*/ 	.dword	_ZN34_INTERNAL_2aff5f9b_4_k_cu_29360f3a4cuda3std6ranges3__45__cpo9iter_swapE
	.align		8
        /*00b0*/ 	.dword	_ZN34_INTERNAL_2aff5f9b_4_k_cu_29360f3a4cuda3std6ranges3__45__cpo4nextE
	.align		8
        /*00b8*/ 	.dword	_ZN34_INTERNAL_2aff5f9b_4_k_cu_29360f3a4cuda3std6ranges3__45__cpo4prevE
	.align		8
        /*00c0*/ 	.dword	_ZN34_INTERNAL_2aff5f9b_4_k_cu_29360f3a4cuda3std6ranges3__45__cpo4dataE
	.align		8
        /*00c8*/ 	.dword	_ZN34_INTERNAL_2aff5f9b_4_k_cu_29360f3a4cuda3std6ranges3__45__cpo5cdataE
	.align		8
        /*00d0*/ 	.dword	_ZN34_INTERNAL_2aff5f9b_4_k_cu_29360f3a4cuda3std6ranges3__45__cpo4sizeE
	.align		8
        /*00d8*/ 	.dword	_ZN34_INTERNAL_2aff5f9b_4_k_cu_29360f3a4cuda3std6ranges3__45__cpo5ssizeE
	.align		8
        /*00e0*/ 	.dword	_ZN34_INTERNAL_2aff5f9b_4_k_cu_29360f3a4cuda3std6ranges3__45__cpo8distanceE
	.align		8
        /*00e8*/ 	.dword	_ZN34_INTERNAL_2aff5f9b_4_k_cu_29360f3a6thrust24THRUST_300001_SM_1000_NS8cuda_cub3parE
	.align		8
        /*00f0*/ 	.dword	_ZN34_INTERNAL_2aff5f9b_4_k_cu_29360f3a6thrust24THRUST_300001_SM_1000_NS8cuda_cub10par_nosyncE
	.align		8
        /*00f8*/ 	.dword	_ZN34_INTERNAL_2aff5f9b_4_k_cu_29360f3a6thrust24THRUST_300001_SM_1000_NS6system6detail10sequential3seqE
	.align		8
        /*0100*/ 	.dword	_ZN34_INTERNAL_2aff5f9b_4_k_cu_29360f3a6thrust24THRUST_300001_SM_1000_NS12placeholders2_1E
	.align		8
        /*0108*/ 	.dword	_ZN34_INTERNAL_2aff5f9b_4_k_cu_29360f3a6thrust24THRUST_300001_SM_1000_NS12placeholders2_2E
	.align		8
        /*0110*/ 	.dword	_ZN34_INTERNAL_2aff5f9b_4_k_cu_29360f3a6thrust24THRUST_300001_SM_1000_NS12placeholders2_3E
	.align		8
        /*0118*/ 	.dword	_ZN34_INTERNAL_2aff5f9b_4_k_cu_29360f3a6thrust24THRUST_300001_SM_1000_NS12placeholders2_4E
	.align		8
        /*0120*/ 	.dword	_ZN34_INTERNAL_2aff5f9b_4_k_cu_29360f3a6thrust24THRUST_300001_SM_1000_NS12placeholders2_5E
	.align		8
        /*0128*/ 	.dword	_ZN34_INTERNAL_2aff5f9b_4_k_cu_29360f3a6thrust24THRUST_300001_SM_1000_NS12placeholders2_6E
	.align		8
        /*0130*/ 	.dword	_ZN34_INTERNAL_2aff5f9b_4_k_cu_29360f3a6thrust24THRUST_300001_SM_1000_NS12placeholders2_7E
	.align		8
        /*0138*/ 	.dword	_ZN34_INTERNAL_2aff5f9b_4_k_cu_29360f3a6thrust24THRUST_300001_SM_1000_NS12placeholders2_8E
	.align		8
        /*0140*/ 	.dword	_ZN34_INTERNAL_2aff5f9b_4_k_cu_29360f3a6thrust24THRUST_300001_SM_1000_NS12placeholders2_9E
	.align		8
        /*0148*/ 	.dword	_ZN34_INTERNAL_2aff5f9b_4_k_cu_29360f3a6thrust24THRUST_300001_SM_1000_NS12placeholders3_10E
	.align		8
        /*0150*/ 	.dword	_ZN34_INTERNAL_2aff5f9b_4_k_cu_29360f3a6thrust24THRUST_300001_SM_1000_NS3seqE


//--------------------- .text._ZN3cub18CUB_300001_SM_10006detail9transform16transform_kernelINS2_10policy_hubILb1EN4cuda3std3__45tupleIJN6thrust24THRUST_300001_SM_1000_NS6detail15normal_iteratorINSA_10device_ptrIiEEEEEEEE10policy1000El13julia_functorNSC_INSD_IhEEEEJPiEEEvT0_iT1_T2_DpNS2_10kernel_argIT3_EE --------------------------
	.section	.text._ZN3cub18CUB_300001_SM_10006detail9transform16transform_kernelINS2_10policy_hubILb1EN4cuda3std3__45tupleIJN6thrust24THRUST_300001_SM_1000_NS6detail15normal_iteratorINSA_10device_ptrIiEEEEEEEE10policy1000El13julia_functorNSC_INSD_IhEEEEJPiEEEvT0_iT1_T2_DpNS2_10kernel_argIT3_EE,"ax",@progbits
	.align	128
        .global         _ZN3cub18CUB_300001_SM_10006detail9transform16transform_kernelINS2_10policy_hubILb1EN4cuda3std3__45tupleIJN6thrust24THRUST_300001_SM_1000_NS6detail15normal_iteratorINSA_10device_ptrIiEEEEEEEE10policy1000El13julia_functorNSC_INSD_IhEEEEJPiEEEvT0_iT1_T2_DpNS2_10kernel_argIT3_EE
        .type           _ZN3cub18CUB_300001_SM_10006detail9transform16transform_kernelINS2_10policy_hubILb1EN4cuda3std3__45tupleIJN6thrust24THRUST_300001_SM_1000_NS6detail15normal_iteratorINSA_10device_ptrIiEEEEEEEE10policy1000El13julia_functorNSC_INSD_IhEEEEJPiEEEvT0_iT1_T2_DpNS2_10kernel_argIT3_EE,@function
        .size           _ZN3cub18CUB_300001_SM_10006detail9transform16transform_kernelINS2_10policy_hubILb1EN4cuda3std3__45tupleIJN6thrust24THRUST_300001_SM_1000_NS6detail15normal_iteratorINSA_10device_ptrIiEEEEEEEE10policy1000El13julia_functorNSC_INSD_IhEEEEJPiEEEvT0_iT1_T2_DpNS2_10kernel_argIT3_EE,(.L_x_73 - _ZN3cub18CUB_300001_SM_10006detail9transform16transform_kernelINS2_10policy_hubILb1EN4cuda3std3__45tupleIJN6thrust24THRUST_300001_SM_1000_NS6detail15normal_iteratorINSA_10device_ptrIiEEEEEEEE10policy1000El13julia_functorNSC_INSD_IhEEEEJPiEEEvT0_iT1_T2_DpNS2_10kernel_argIT3_EE)
        .other          _ZN3cub18CUB_300001_SM_10006detail9transform16transform_kernelINS2_10policy_hubILb1EN4cuda3std3__45tupleIJN6thrust24THRUST_300001_SM_1000_NS6detail15normal_iteratorINSA_10device_ptrIiEEEEEEEE10policy1000El13julia_functorNSC_INSD_IhEEEEJPiEEEvT0_iT1_T2_DpNS2_10kernel_argIT3_EE,@"STO_CUDA_ENTRY STV_DEFAULT"
_ZN3cub18CUB_300001_SM_10006detail9transform16transform_kernelINS2_10policy_hubILb1EN4cuda3std3__45tupleIJN6thrust24THRUST_300001_SM_1000_NS6detail15normal_iteratorINSA_10device_ptrIiEEEEEEEE10policy1000El13julia_functorNSC_INSD_IhEEEEJPiEEEvT0_iT1_T2_DpNS2_10kernel_argIT3_EE:
.text._ZN3cub18CUB_300001_SM_10006detail9transform16transform_kernelINS2_10policy_hubILb1EN4cuda3std3__45tupleIJN6thrust24THRUST_300001_SM_1000_NS6detail15normal_iteratorINSA_10device_ptrIiEEEEEEEE10policy1000El13julia_functorNSC_INSD_IhEEEEJPiEEEvT0_iT1_T2_DpNS2_10kernel_argIT3_EE:
[----:B------:R-:W-:Y:S08]  /*0000*/  LDC R1, c[0x0][0x37c] ;  /* 0x0000df00ff017b82 */ /* 0x000ff00000000800 */
[----:B------:R-:W0:Y:S01]  /*0010*/  LDC R16, c[0x0][0x388] ;  /* 0x0000e200ff107b82 */ /* 0x000e220000000800 */
[----:B------:R-:W1:Y:S01]  /*0020*/  LDCU.64 UR6, c[0x0][0x380] ;  /* 0x00007000ff0677ac */ /* 0x000e620008000a00 */
[----:B------:R-:W2:Y:S01]  /*0030*/  S2R R6, SR_TID.X ;  /* 0x0000000000067919 */ /* 0x000ea20000002100 */
[----:B------:R-:W-:Y:S05]  /*0040*/  BSSY.RECONVERGENT B0, `(.L_x_0) ;  /* 0x0000021000007945 */ /* 0x000fea0003800200 */
[----:B------:R-:W3:Y:S08]  /*0050*/  S2UR UR4, SR_CTAID.X ;  /* 0x00000000000479c3 */ /* 0x000ef00000002500 */
[----:B------:R-:W4:Y:S01]  /*0060*/  LDC.64 R4, c[0x0][0x3a8] ;  /* 0x0000ea00ff047b82 */ /* 0x000f220000000a00 */
[----:B0-----:R-:W-:-:S07]  /*0070*/  SHF.L.U32 R0, R16, 0x7, RZ ;  /* 0x0000000710007819 */ /* 0x001fce00000006ff */
[----:B------:R-:W0:Y:S01]  /*0080*/  LDC.64 R2, c[0x0][0x3a0] ;  /* 0x0000e800ff027b82 */ /* 0x000e220000000a00 */
[----:B------:R-:W-:Y:S01]  /*0090*/  SHF.R.S32.HI R7, RZ, 0x1f, R0 ;  /* 0x0000001fff077819 */ /* 0x000fe20000011400 */
[----:B---3--:R-:W-:Y:S01]  /*00a0*/  IMAD.WIDE.U32 R10, R0, UR4, RZ ;  /* 0x00000004000a7c25 */ /* 0x008fe2000f8e00ff */
[----:B--2---:R-:W-:-:S03]  /*00b0*/  SHF.L.U32 R15, R6, 0x7, RZ ;  /* 0x00000007060f7819 */ /* 0x004fc600000006ff */
[----:B------:R-:W-:Y:S01]  /*00c0*/  IMAD R13, R7, UR4, RZ ;  /* 0x00000004070d7c24 */ /* 0x000fe2000f8e02ff */
[C---:B-1----:R-:W-:Y:S02]  /*00d0*/  IADD3 R9, P0, PT, -R10.reuse, UR6, RZ ;  /* 0x000000060a097c10 */ /* 0x042fe4000ff1e1ff */
[----:B----4-:R-:W-:Y:S02]  /*00e0*/  LEA R4, P3, R10, R4, 0x2 ;  /* 0x000000040a047211 */ /* 0x010fe400078610ff */
[----:B------:R-:W-:-:S04]  /*00f0*/  IADD3 R8, PT, PT, R11, R13, RZ ;  /* 0x0000000d0b087210 */ /* 0x000fc80007ffe0ff */
[----:B------:R-:W-:Y:S01]  /*0100*/  IADD3.X R12, PT, PT, ~R8, UR7, RZ, P0, !PT ;  /* 0x00000007080c7c10 */ /* 0x000fe200087fe5ff */
[----:B------:R-:W1:Y:S01]  /*0110*/  LDCU.64 UR6, c[0x0][0x358] ;  /* 0x00006b00ff0677ac */ /* 0x000e620008000a00 */
[C---:B------:R-:W-:Y:S02]  /*0120*/  ISETP.LT.U32.AND P0, PT, R9.reuse, R0, PT ;  /* 0x000000000900720c */ /* 0x040fe40003f01070 */
[----:B------:R-:W-:Y:S02]  /*0130*/  LEA.HI.X R5, R10, R5, R8, 0x2, P3 ;  /* 0x000000050a057211 */ /* 0x000fe400018f1408 */
[----:B------:R-:W-:Y:S02]  /*0140*/  ISETP.LT.AND.EX P0, PT, R12, R7, PT, P0 ;  /* 0x000000070c00720c */ /* 0x000fe40003f01300 */
[----:B0-----:R-:W-:Y:S02]  /*0150*/  IADD3 R7, P1, PT, R10, R2, RZ ;  /* 0x000000020a077210 */ /* 0x001fe40007f3e0ff */
[----:B------:R-:W-:-:S04]  /*0160*/  SEL R9, R9, R0, P0 ;  /* 0x0000000009097207 */ /* 0x000fc80000000000 */
[----:B------:R-:W-:Y:S02]  /*0170*/  SHF.L.U32 R14, R9, 0x2, RZ ;  /* 0x00000002090e7819 */ /* 0x000fe400000006ff */
[----:B------:R-:W-:Y:S02]  /*0180*/  ISETP.NE.AND P0, PT, R0, R9, PT ;  /* 0x000000090000720c */ /* 0x000fe40003f05270 */
[----:B------:R-:W-:-:S13]  /*0190*/  ISETP.GE.AND P2, PT, R15, R14, PT ;  /* 0x0000000e0f00720c */ /* 0x000fda0003f46270 */
[----:B-1----:R-:W-:Y:S05]  /*01a0*/  @P2 BRA `(.L_x_1) ;  /* 0x0000000000282947 */ /* 0x002fea0003800000 */
[----:B------:R-:W0:Y:S02]  /*01b0*/  LDC.64 R12, c[0x0][0x3a8] ;  /* 0x0000ea00ff0c7b82 */ /* 0x000e240000000a00 */
[----:B0-----:R-:W-:-:S04]  /*01c0*/  LEA R12, P2, R10, R12, 0x2 ;  /* 0x0000000c0a0c7211 */ /* 0x001fc800078410ff */
[----:B------:R-:W-:-:S03]  /*01d0*/  LEA.HI.X R13, R10, R13, R8, 0x2, P2 ;  /* 0x0000000d0a0d7211 */ /* 0x000fc600010f1408 */
[----:B------:R-:W-:-:S07]  /*01e0*/  IMAD.WIDE.U32 R10, R6, 0x80, R12 ;  /* 0x00000080060a7825 */ /* 0x000fce00078e000c */
.L_x_2:
[----:B------:R-:W-:Y:S01]  /*01f0*/  IADD3 R15, PT, PT, R15, 0x4000, RZ ;  /* 0x000040000f0f7810 */ /* 0x000fe20007ffe0ff */
[----:B------:R0:W-:Y:S03]  /*0200*/  CCTL.E.PF2 [R10] ;  /* 0x000000000a00798f */ /* 0x0001e60000800100 */
[----:B------:R-:W-:Y:S02]  /*0210*/  ISETP.GE.AND P2, PT, R15, R14, PT ;  /* 0x0000000e0f00720c */ /* 0x000fe40003f46270 */
[----:B0-----:R-:W-:-:S04]  /*0220*/  IADD3 R10, P3, PT, R10, 0x4000, RZ ;  /* 0x000040000a0a7810 */ /* 0x001fc80007f7e0ff */
[----:B------:R-:W-:-:S07]  /*0230*/  IADD3.X R11, PT, PT, RZ, R11, RZ, P3, !PT ;  /* 0x0000000bff0b7210 */ /* 0x000fce0001ffe4ff */
[----:B------:R-:W-:Y:S05]  /*0240*/  @!P2 BRA `(.L_x_2) ;  /* 0xfffffffc00e8a947 */ /* 0x000fea000383ffff */
.L_x_1:
[----:B------:R-:W-:Y:S05]  /*0250*/  BSYNC.RECONVERGENT B0 ;  /* 0x0000000000007941 */ /* 0x000fea0003800200 */
.L_x_0:
[----:B------:R-:W-:Y:S01]  /*0260*/  IADD3.X R8, PT, PT, R8, R3, RZ, P1, !PT ;  /* 0x0000000308087210 */ /* 0x000fe20000ffe4ff */
[----:B------:R-:W-:Y:S06]  /*0270*/  @!P0 BRA `(.L_x_3) ;  /* 0x0000000800bc8947 */ /* 0x000fec0003800000 */
[----:B------:R-:W-:-:S13]  /*0280*/  ISETP.GE.AND P0, PT, R16, 0x1, PT ;  /* 0x000000011000780c */ /* 0x000fda0003f06270 */
[----:B------:R-:W-:Y:S05]  /*0290*/  @!P0 EXIT ;  /* 0x000000000000894d */ /* 0x000fea0003800000 */
[----:B------:R-:W0:Y:S01]  /*02a0*/  LDCU UR4, c[0x0][0x398] ;  /* 0x00007300ff0477ac */ /* 0x000e220008000800 */
[----:B------:R-:W-:Y:S01]  /*02b0*/  HFMA2 R11, -RZ, RZ, 0, 0 ;  /* 0x00000000ff0b7431 */ /* 0x000fe200000001ff */
[----:B0-----:R-:W-:-:S04]  /*02c0*/  ULEA.HI UR4, UR4, UR4, URZ, 0x1 ;  /* 0x0000000404047291 */ /* 0x001fc8000f8f08ff */
[----:B------:R-:W-:-:S06]  /*02d0*/  USHF.R.S32.HI UR4, URZ, 0x1, UR4 ;  /* 0x00000001ff047899 */ /* 0x000fcc0008011404 */
[----:B------:R-:W-:-:S07]  /*02e0*/  I2FP.F32.S32 R13, UR4 ;  /* 0x00000004000d7c45 */ /* 0x000fce0008201400 */
.L_x_13:
[----:B0-----:R-:W0:Y:S01]  /*02f0*/  LDCU UR5, c[0x0][0x388] ;  /* 0x00007100ff0577ac */ /* 0x001e220008000800 */
[C---:B------:R-:W-:Y:S01]  /*0300*/  LEA R10, R11.reuse, R6, 0x7 ;  /* 0x000000060b0a7211 */ /* 0x040fe200078e38ff */
[----:B------:R-:W-:Y:S01]  /*0310*/  BSSY.RECONVERGENT B0, `(.L_x_4) ;  /* 0x00000a3000007945 */ /* 0x000fe20003800200 */
[----:B------:R-:W-:Y:S02]  /*0320*/  IADD3 R11, PT, PT, R11, 0x1, RZ ;  /* 0x000000010b0b7810 */ /* 0x000fe40007ffe0ff */
[----:B------:R-:W-:Y:S02]  /*0330*/  ISETP.GE.AND P0, PT, R10, R9, PT ;  /* 0x000000090a00720c */ /* 0x000fe40003f06270 */
[----:B0-----:R-:W-:-:S11]  /*0340*/  ISETP.NE.AND P2, PT, R11, UR5, PT ;  /* 0x000000050b007c0c */ /* 0x001fd6000bf45270 */
[----:B------:R-:W-:Y:S05]  /*0350*/  @P0 BRA `(.L_x_5) ;  /* 0x0000000800780947 */ /* 0x000fea0003800000 */
[----:B------:R-:W-:Y:S01]  /*0360*/  IMAD.WIDE R16, R10, 0x4, R4 ;  /* 0x000000040a107825 */ /* 0x000fe200078e0204 */
[----:B------:R-:W0:Y:S01]  /*0370*/  LDC R15, c[0x0][0x398] ;  /* 0x0000e600ff0f7b82 */ /* 0x000e220000000800 */
[----:B------:R-:W1:Y:S03]  /*0380*/  LDCU UR5, c[0x0][0x38c] ;  /* 0x00007180ff0577ac */ /* 0x000e660008000800 */
[----:B------:R-:W2:Y:S01]  /*0390*/  LDG.E R0, desc[UR6][R16.64] ;  /* 0x0000000610007981 */ /* 0x000ea2000c1e1900 */
[----:B------:R-:W-:Y:S01]  /*03a0*/  BSSY.RECONVERGENT B1, `(.L_x_6) ;  /* 0x0000029000017945 */ /* 0x000fe20003800200 */
[----:B0-----:R-:W-:-:S04]  /*03b0*/  IABS R19, R15 ;  /* 0x0000000f00137213 */ /* 0x001fc80000000000 */
[----:B------:R-:W0:Y:S08]  /*03c0*/  I2F.RP R12, R19 ;  /* 0x00000013000c7306 */ /* 0x000e300000209400 */
[----:B0-----:R-:W0:Y:S02]  /*03d0*/  MUFU.RCP R12, R12 ;  /* 0x0000000c000c7308 */ /* 0x001e240000001000 */
[----:B0-----:R-:W-:-:S06]  /*03e0*/  IADD3 R2, PT, PT, R12, 0xffffffe, RZ ;  /* 0x0ffffffe0c027810 */ /* 0x001fcc0007ffe0ff */
[----:B------:R0:W3:Y:S02]  /*03f0*/  F2I.FTZ.U32.TRUNC.NTZ R3, R2 ;  /* 0x0000000200037305 */ /* 0x0000e4000021f000 */
[----:B0-----:R-:W-:Y:S02]  /*0400*/  MOV R2, RZ ;  /* 0x000000ff00027202 */ /* 0x001fe40000000f00 */
[----:B---3--:R-:W-:-:S05]  /*0410*/  IADD3 R14, PT, PT, RZ, -R3, RZ ;  /* 0x80000003ff0e7210 */ /* 0x008fca0007ffe0ff */
[----:B------:R-:W-:-:S04]  /*0420*/  IMAD R21, R14, R19, RZ ;  /* 0x000000130e157224 */ /* 0x000fc800078e02ff */
[----:B------:R-:W-:Y:S01]  /*0430*/  IMAD.HI.U32 R3, R3, R21, R2 ;  /* 0x0000001503037227 */ /* 0x000fe200078e0002 */
[----:B--2---:R-:W-:Y:S02]  /*0440*/  IABS R14, R0 ;  /* 0x00000000000e7213 */ /* 0x004fe40000000000 */
[----:B------:R-:W-:-:S03]  /*0450*/  LOP3.LUT R2, R0, R15, RZ, 0x3c, !PT ;  /* 0x0000000f00027212 */ /* 0x000fc600078e3cff */
[----:B------:R-:W-:Y:S01]  /*0460*/  IMAD.HI.U32 R3, R3, R14, RZ ;  /* 0x0000000e03037227 */ /* 0x000fe200078e00ff */
[----:B------:R-:W-:Y:S02]  /*0470*/  ISETP.GE.AND P1, PT, R2, RZ, PT ;  /* 0x000000ff0200720c */ /* 0x000fe40003f26270 */
[----:B------:R-:W0:Y:S02]  /*0480*/  MUFU.RCP R2, R13 ;  /* 0x0000000d00027308 */ /* 0x000e240000001000 */
[----:B------:R-:W-:-:S05]  /*0490*/  IADD3 R12, PT, PT, -R3, RZ, RZ ;  /* 0x000000ff030c7210 */ /* 0x000fca0007ffe1ff */
[----:B------:R-:W-:-:S05]  /*04a0*/  IMAD R12, R19, R12, R14 ;  /* 0x0000000c130c7224 */ /* 0x000fca00078e020e */
[----:B------:R-:W-:-:S13]  /*04b0*/  ISETP.GT.U32.AND P3, PT, R19, R12, PT ;  /* 0x0000000c1300720c */ /* 0x000fda0003f64070 */
[-C--:B------:R-:W-:Y:S02]  /*04c0*/  @!P3 IADD3 R12, PT, PT, R12, -R19.reuse, RZ ;  /* 0x800000130c0cb210 */ /* 0x080fe40007ffe0ff */
[----:B------:R-:W-:Y:S02]  /*04d0*/  @!P3 IADD3 R3, PT, PT, R3, 0x1, RZ ;  /* 0x000000010303b810 */ /* 0x000fe40007ffe0ff */
[----:B------:R-:W-:Y:S02]  /*04e0*/  ISETP.GE.U32.AND P0, PT, R12, R19, PT ;  /* 0x000000130c00720c */ /* 0x000fe40003f06070 */
[----:B------:R-:W-:-:S11]  /*04f0*/  ISETP.NE.AND P3, PT, R15, RZ, PT ;  /* 0x000000ff0f00720c */ /* 0x000fd60003f65270 */
[----:B------:R-:W-:-:S04]  /*0500*/  @P0 IADD3 R3, PT, PT, R3, 0x1, RZ ;  /* 0x0000000103030810 */ /* 0x000fc80007ffe0ff */
[----:B------:R-:W-:Y:S01]  /*0510*/  MOV R12, R3 ;  /* 0x00000003000c7202 */ /* 0x000fe20000000f00 */
[----:B0-----:R-:W-:-:S03]  /*0520*/  FFMA R3, -R13, R2, 1 ;  /* 0x3f8000000d037423 */ /* 0x001fc60000000102 */
[----:B------:R-:W-:Y:S01]  /*0530*/  @!P1 IADD3 R12, PT, PT, -R12, RZ, RZ ;  /* 0x000000ff0c0c9210 */ /* 0x000fe20007ffe1ff */
[----:B------:R-:W-:Y:S01]  /*0540*/  FFMA R3, R2, R3, R2 ;  /* 0x0000000302037223 */ /* 0x000fe20000000002 */
[----:B------:R-:W-:-:S05]  /*0550*/  @!P3 LOP3.LUT R12, RZ, R15, RZ, 0x33, !PT ;  /* 0x0000000fff0cb212 */ /* 0x000fca00078e33ff */
[----:B------:R-:W-:-:S05]  /*0560*/  IMAD R0, R12, R15, -R0 ;  /* 0x0000000f0c007224 */ /* 0x000fca00078e0a00 */
[----:B------:R-:W-:-:S04]  /*0570*/  IADD3 R0, PT, PT, R0, UR4, RZ ;  /* 0x0000000400007c10 */ /* 0x000fc8000fffe0ff */
[----:B------:R-:W-:-:S05]  /*0580*/  I2FP.F32.S32 R0, R0 ;  /* 0x0000000000007245 */ /* 0x000fca0000201400 */
[----:B-1----:R-:W-:-:S04]  /*0590*/  FMUL R0, R0, UR5 ;  /* 0x0000000500007c20 */ /* 0x002fc80008400000 */
[----:B------:R-:W0:Y:S01]  /*05a0*/  FCHK P0, R0, R13 ;  /* 0x0000000d00007302 */ /* 0x000e220000000000 */
[----:B------:R-:W-:-:S04]  /*05b0*/  FFMA R2, R0, R3, RZ ;  /* 0x0000000300027223 */ /* 0x000fc800000000ff */
[----:B------:R-:W-:-:S04]  /*05c0*/  FFMA R14, -R13, R2, R0 ;  /* 0x000000020d0e7223 */ /* 0x000fc80000000100 */
[----:B------:R-:W-:Y:S01]  /*05d0*/  FFMA R2, R3, R14, R2 ;  /* 0x0000000e03027223 */ /* 0x000fe20000000002 */
[----:B0-----:R-:W-:Y:S06]  /*05e0*/  @!P0 BRA `(.L_x_7) ;  /* 0x0000000000108947 */ /* 0x001fec0003800000 */
[----:B------:R-:W-:Y:S02]  /*05f0*/  MOV R3, R13 ;  /* 0x0000000d00037202 */ /* 0x000fe40000000f00 */
[----:B------:R-:W-:-:S07]  /*0600*/  MOV R2, 0x620 ;  /* 0x0000062000027802 */ /* 0x000fce0000000f00 */
[----:B------:R-:W-:Y:S05]  /*0610*/  CALL.REL.NOINC `($__internal_0_$__cuda_sm3x_div_rn_noftz_f32_slowpath) ;  /* 0x0000001000807944 */ /* 0x000fea0003c00000 */
[----:B------:R-:W-:-:S07]  /*0620*/  MOV R2, R0 ;  /* 0x0000000000027202 */ /* 0x000fce0000000f00 */
.L_x_7:
[----:B------:R-:W-:Y:S05]  /*0630*/  BSYNC.RECONVERGENT B1 ;  /* 0x0000000000017941 */ /* 0x000fea0003800200 */
.L_x_6:
[----:B------:R-:W0:Y:S01]  /*0640*/  LDCU UR5, c[0x0][0x38c] ;  /* 0x00007180ff0577ac */ /* 0x000e220008000800 */
[----:B------:R-:W1:Y:S01]  /*0650*/  MUFU.RCP R0, R13 ;  /* 0x0000000d00007308 */ /* 0x000e620000001000 */
[----:B------:R-:W-:Y:S01]  /*0660*/  IADD3 R12, PT, PT, -R12, UR4, RZ ;  /* 0x000000040c0c7c10 */ /* 0x000fe2000fffe1ff */
[----:B------:R-:W-:Y:S03]  /*0670*/  BSSY.RECONVERGENT B1, `(.L_x_8) ;  /* 0x000000f000017945 */ /* 0x000fe60003800200 */
[----:B------:R-:W-:-:S05]  /*0680*/  I2FP.F32.S32 R12, R12 ;  /* 0x0000000c000c7245 */ /* 0x000fca0000201400 */
[----:B0-----:R-:W-:Y:S01]  /*0690*/  FMUL R16, R12, UR5 ;  /* 0x000000050c107c20 */ /* 0x001fe20008400000 */
[----:B-1----:R-:W-:Y:S01]  /*06a0*/  FFMA R3, -R13, R0, 1 ;  /* 0x3f8000000d037423 */ /* 0x002fe20000000100 */
[----:B------:R-:W-:Y:S02]  /*06b0*/  MOV R12, R2 ;  /* 0x00000002000c7202 */ /* 0x000fe40000000f00 */
[----:B------:R-:W0:Y:S01]  /*06c0*/  FCHK P0, R16, R13 ;  /* 0x0000000d10007302 */ /* 0x000e220000000000 */
[----:B------:R-:W-:-:S04]  /*06d0*/  FFMA R0, R0, R3, R0 ;  /* 0x0000000300007223 */ /* 0x000fc80000000000 */
[----:B------:R-:W-:-:S04]  /*06e0*/  FFMA R3, R0, R16, RZ ;  /* 0x0000001000037223 */ /* 0x000fc800000000ff */
[----:B------:R-:W-:-:S04]  /*06f0*/  FFMA R14, -R13, R3, R16 ;  /* 0x000000030d0e7223 */ /* 0x000fc80000000110 */
[----:B------:R-:W-:Y:S01]  /*0700*/  FFMA R0, R0, R14, R3 ;  /* 0x0000000e00007223 */ /* 0x000fe20000000003 */
[----:B0-----:R-:W-:Y:S06]  /*0710*/  @!P0 BRA `(.L_x_9) ;  /* 0x0000000000108947 */ /* 0x001fec0003800000 */
[----:B------:R-:W-:Y:S02]  /*0720*/  MOV R0, R16 ;  /* 0x0000001000007202 */ /* 0x000fe40000000f00 */
[----:B------:R-:W-:Y:S02]  /*0730*/  MOV R3, R13 ;  /* 0x0000000d00037202 */ /* 0x000fe40000000f00 */
[----:B------:R-:W-:-:S07]  /*0740*/  MOV R2, 0x760 ;  /* 0x0000076000027802 */ /* 0x000fce0000000f00 */
[----:B------:R-:W-:Y:S05]  /*0750*/  CALL.REL.NOINC `($__internal_0_$__cuda_sm3x_div_rn_noftz_f32_slowpath) ;  /* 0x0000001000307944 */ /* 0x000fea0003c00000 */
.L_x_9:
[----:B------:R-:W-:Y:S05]  /*0760*/  BSYNC.RECONVERGENT B1 ;  /* 0x0000000000017941 */ /* 0x000fea0003800200 */
.L_x_8:
[----:B------:R-:W0:Y:S01]  /*0770*/  LDC.64 R2, c[0x0][0x390] ;  /* 0x0000e400ff027b82 */ /* 0x000e220000000a00 */
[----:B------:R-:W-:Y:S01]  /*0780*/  HFMA2 R14, -RZ, RZ, 0, 0 ;  /* 0x00000000ff0e7431 */ /* 0x000fe200000001ff */
[----:B------:R-:W-:Y:S06]  /*0790*/  BSSY.RECONVERGENT B1, `(.L_x_10) ;  /* 0x0000057000017945 */ /* 0x000fec0003800200 */
.L_x_12:
[C---:B------:R-:W-:Y:S01]  /*07a0*/  FMUL R15, R0.reuse, R0 ;  /* 0x00000000000f7220 */ /* 0x040fe20000400000 */
[----:B------:R-:W-:-:S03]  /*07b0*/  FMUL R17, R0, R12 ;  /* 0x0000000c00117220 */ /* 0x000fc60000400000 */
[-C--:B------:R-:W-:Y:S01]  /*07c0*/  FFMA R15, R12, R12.reuse, -R15 ;  /* 0x0000000c0c0f7223 */ /* 0x080fe2000000080f */
[----:B------:R-:W-:-:S03]  /*07d0*/  FFMA R0, R0, R12, R17 ;  /* 0x0000000c00007223 */ /* 0x000fc60000000011 */
[----:B0-----:R-:W-:Y:S01]  /*07e0*/  FADD R17, R15, R2 ;  /* 0x000000020f117221 */ /* 0x001fe20000000000 */
[----:B------:R-:W-:-:S03]  /*07f0*/  FADD R16, R0, R3 ;  /* 0x0000000300107221 */ /* 0x000fc60000000000 */
[----:B------:R-:W-:Y:S01]  /*0800*/  FMUL R15, R17, R17 ;  /* 0x00000011110f7220 */ /* 0x000fe20000400000 */
[----:B------:R-:W-:-:S04]  /*0810*/  FMUL R18, R16, R16 ;  /* 0x0000001010127220 */ /* 0x000fc80000400000 */
[----:B------:R-:W-:-:S05]  /*0820*/  FADD R0, R15, R18 ;  /* 0x000000120f007221 */ /* 0x000fca0000000000 */
[----:B------:R-:W-:Y:S02]  /*0830*/  FSETP.GT.AND P0, PT, R0, 1000, PT ;  /* 0x447a00000000780b */ /* 0x000fe40003f04000 */
[----:B------:R-:W-:-:S11]  /*0840*/  PRMT R0, RZ, 0x7610, R0 ;  /* 0x00007610ff007816 */ /* 0x000fd60000000000 */
[----:B------:R-:W-:Y:S05]  /*0850*/  @P0 BRA `(.L_x_11) ;  /* 0x0000000400280947 */ /* 0x000fea0003800000 */
[----:B------:R-:W-:Y:S01]  /*0860*/  FMUL R12, R17, R16 ;  /* 0x00000010110c7220 */ /* 0x000fe20000400000 */
[----:B------:R-:W-:-:S03]  /*0870*/  FADD R15, R15, -R18 ;  /* 0x800000120f0f7221 */ /* 0x000fc60000000000 */
[----:B------:R-:W-:Y:S01]  /*0880*/  FFMA R12, R17, R16, R12 ;  /* 0x00000010110c7223 */ /* 0x000fe2000000000c */
[----:B------:R-:W-:-:S03]  /*0890*/  FADD R17, R15, R2 ;  /* 0x000000020f117221 */ /* 0x000fc60000000000 */
[----:B------:R-:W-:Y:S01]  /*08a0*/  FADD R16, R12, R3 ;  /* 0x000000030c107221 */ /* 0x000fe20000000000 */
[----:B------:R-:W-:-:S03]  /*08b0*/  FMUL R15, R17, R17 ;  /* 0x00000011110f7220 */ /* 0x000fc60000400000 */
[----:B------:R-:W-:-:S04]  /*08c0*/  FMUL R18, R16, R16 ;  /* 0x0000001010127220 */ /* 0x000fc80000400000 */
[----:B------:R-:W-:-:S05]  /*08d0*/  FADD R12, R15, R18 ;  /* 0x000000120f0c7221 */ /* 0x000fca0000000000 */
[----:B------:R-:W-:-:S13]  /*08e0*/  FSETP.GT.AND P0, PT, R12, 1000, PT ;  /* 0x447a00000c00780b */ /* 0x000fda0003f04000 */
        /* <DEDUP_REMOVED lines=51> */
[----:B------:R-:W-:-:S04]  /*0c20*/  FMUL R12, R15, R16 ;  /* 0x000000100f0c7220 */ /* 0x000fc80000400000 */
[----:B------:R-:W-:Y:S01]  /*0c30*/  FFMA R12, R15, R16, R12 ;  /* 0x000000100f0c7223 */ /* 0x000fe2000000000c */
[----:B------:R-:W-:-:S03]  /*0c40*/  FADD R15, R17, -R18 ;  /* 0x80000012110f7221 */ /* 0x000fc60000000000 */
[----:B------:R-:W-:Y:S01]  /*0c50*/  FADD R16, R12, R3 ;  /* 0x000000030c107221 */ /* 0x000fe20000000000 */
[----:B------:R-:W-:-:S03]  /*0c60*/  FADD R12, R15, R2 ;  /* 0x000000020f0c7221 */ /* 0x000fc60000000000 */
[----:B------:R-:W-:-:S04]  /*0c70*/  FMUL R15, R16, R16 ;  /* 0x00000010100f7220 */ /* 0x000fc80000400000 */
[----:B------:R-:W-:-:S05]  /*0c80*/  FFMA R15, R12, R12, R15 ;  /* 0x0000000c0c0f7223 */ /* 0x000fca000000000f */
[----:B------:R-:W-:-:S13]  /*0c90*/  FSETP.GT.AND P0, PT, R15, 1000, PT ;  /* 0x447a00000f00780b */ /* 0x000fda0003f04000 */
[----:B------:R-:W-:Y:S05]  /*0ca0*/  @P0 BRA `(.L_x_11) ;  /* 0x0000000000140947 */ /* 0x000fea0003800000 */
[----:B------:R-:W-:Y:S02]  /*0cb0*/  IADD3 R14, PT, PT, R14, 0x8, RZ ;  /* 0x000000080e0e7810 */ /* 0x000fe40007ffe0ff */
[----:B------:R-:W-:Y:S02]  /*0cc0*/  MOV R0, R16 ;  /* 0x0000001000007202 */ /* 0x000fe40000000f00 */
[----:B------:R-:W-:-:S13]  /*0cd0*/  ISETP.NE.AND P0, PT, R14, 0xc8, PT ;  /* 0x000000c80e00780c */ /* 0x000fda0003f05270 */
[----:B------:R-:W-:Y:S05]  /*0ce0*/  @P0 BRA `(.L_x_12) ;  /* 0xfffffff800ac0947 */ /* 0x000fea000383ffff */
[----:B------:R-:W-:-:S07]  /*0cf0*/  HFMA2 R0, -RZ, RZ, 0, 5.9604644775390625e-08 ;  /* 0x00000001ff007431 */ /* 0x000fce00000001ff */
.L_x_11:
[----:B------:R-:W-:Y:S05]  /*0d00*/  BSYNC.RECONVERGENT B1 ;  /* 0x0000000000017941 */ /* 0x000fea0003800200 */
.L_x_10:
[----:B------:R-:W-:-:S04]  /*0d10*/  IADD3 R2, P0, PT, R10, R7, RZ ;  /* 0x000000070a027210 */ /* 0x000fc80007f1e0ff */
[----:B------:R-:W-:-:S05]  /*0d20*/  LEA.HI.X.SX32 R3, R10, R8, 0x1, P0 ;  /* 0x000000080a037211 */ /* 0x000fca00000f0eff */
[----:B------:R0:W-:Y:S04]  /*0d30*/  STG.E.U8 desc[UR6][R2.64], R0 ;  /* 0x0000000002007986 */ /* 0x0001e8000c101106 */
.L_x_5:
[----:B------:R-:W-:Y:S05]  /*0d40*/  BSYNC.RECONVERGENT B0 ;  /* 0x0000000000007941 */ /* 0x000fea0003800200 */
.L_x_4:
[----:B------:R-:W-:Y:S05]  /*0d50*/  @P2 BRA `(.L_x_13) ;  /* 0xfffffff400642947 */ /* 0x000fea000383ffff */
[----:B------:R-:W-:Y:S05]  /*0d60*/  EXIT ;  /* 0x000000000000794d */ /* 0x000fea0003800000 */
.L_x_3:
[----:B------:R-:W-:-:S13]  /*0d70*/  ISETP.GE.AND P0, PT, R16, 0x1, PT ;  /* 0x000000011000780c */ /* 0x000fda0003f06270 */
[----:B------:R-:W-:Y:S05]  /*0d80*/  @!P0 EXIT ;  /* 0x000000000000894d */ /* 0x000fea0003800000 */
[----:B------:R-:W0:Y:S01]  /*0d90*/  LDCU UR4, c[0x0][0x398] ;  /* 0x00007300ff0477ac */ /* 0x000e220008000800 */
[----:B------:R-:W-:Y:S01]  /*0da0*/  MOV R11, RZ ;  /* 0x000000ff000b7202 */ /* 0x000fe20000000f00 */
[----:B0-----:R-:W-:-:S04]  /*0db0*/  ULEA.HI UR4, UR4, UR4, URZ, 0x1 ;  /* 0x0000000404047291 */ /* 0x001fc8000f8f08ff */
[----:B------:R-:W-:-:S06]  /*0dc0*/  USHF.R.S32.HI UR4, URZ, 0x1, UR4 ;  /* 0x00000001ff047899 */ /* 0x000fcc0008011404 */
[----:B------:R-:W-:-:S07]  /*0dd0*/  I2FP.F32.S32 R10, UR4 ;  /* 0x00000004000a7c45 */ /* 0x000fce0008201400 */
.L_x_21:
[----:B------:R-:W-:Y:S01]  /*0de0*/  LEA R9, R11, R6, 0x7 ;  /* 0x000000060b097211 */ /* 0x000fe200078e38ff */
[----:B------:R-:W0:Y:S01]  /*0df0*/  LDC R14, c[0x0][0x398] ;  /* 0x0000e600ff0e7b82 */ /* 0x000e220000000800 */
[----:B------:R-:W1:Y:S03]  /*0e00*/  LDCU UR5, c[0x0][0x38c] ;  /* 0x00007180ff0577ac */ /* 0x000e660008000800 */
[----:B------:R-:W-:-:S06]  /*0e10*/  IMAD.WIDE R12, R9, 0x4, R4 ;  /* 0x00000004090c7825 */ /* 0x000fcc00078e0204 */
[----:B------:R-:W2:Y:S01]  /*0e20*/  LDG.E R13, desc[UR6][R12.64] ;  /* 0x000000060c0d7981 */ /* 0x000ea2000c1e1900 */
[----:B------:R-:W-:Y:S01]  /*0e30*/  BSSY.RECONVERGENT B0, `(.L_x_14) ;  /* 0x0000029000007945 */ /* 0x000fe20003800200 */
[----:B0-----:R-:W-:-:S04]  /*0e40*/  IABS R15, R14 ;  /* 0x0000000e000f7213 */ /* 0x001fc80000000000 */
[----:B------:R-:W0:Y:S08]  /*0e50*/  I2F.RP R16, R15 ;  /* 0x0000000f00107306 */ /* 0x000e300000209400 */
[----:B0-----:R-:W0:Y:S02]  /*0e60*/  MUFU.RCP R16, R16 ;  /* 0x0000001000107308 */ /* 0x001e240000001000 */
[----:B0-----:R-:W-:-:S06]  /*0e70*/  IADD3 R2, PT, PT, R16, 0xffffffe, RZ ;  /* 0x0ffffffe10027810 */ /* 0x001fcc0007ffe0ff */
[----:B------:R0:W3:Y:S02]  /*0e80*/  F2I.FTZ.U32.TRUNC.NTZ R3, R2 ;  /* 0x0000000200037305 */ /* 0x0000e4000021f000 */
[----:B0-----:R-:W-:Y:S02]  /*0e90*/  HFMA2 R2, -RZ, RZ, 0, 0 ;  /* 0x00000000ff027431 */ /* 0x001fe400000001ff */
[----:B---3--:R-:W-:-:S04]  /*0ea0*/  IMAD.MOV R0, RZ, RZ, -R3 ;  /* 0x000000ffff007224 */ /* 0x008fc800078e0a03 */
[----:B------:R-:W-:-:S04]  /*0eb0*/  IMAD R17, R0, R15, RZ ;  /* 0x0000000f00117224 */ /* 0x000fc800078e02ff */
[----:B------:R-:W-:Y:S01]  /*0ec0*/  IMAD.HI.U32 R17, R3, R17, R2 ;  /* 0x0000001103117227 */ /* 0x000fe200078e0002 */
[----:B--2---:R-:W-:-:S05]  /*0ed0*/  IABS R0, R13 ;  /* 0x0000000d00007213 */ /* 0x004fca0000000000 */
[----:B------:R-:W-:-:S05]  /*0ee0*/  IMAD.HI.U32 R12, R17, R0, RZ ;  /* 0x00000000110c7227 */ /* 0x000fca00078e00ff */
[----:B------:R-:W-:-:S05]  /*0ef0*/  IADD3 R3, PT, PT, -R12, RZ, RZ ;  /* 0x000000ff0c037210 */ /* 0x000fca0007ffe1ff */
[C---:B------:R-:W-:Y:S02]  /*0f00*/  IMAD R0, R15.reuse, R3, R0 ;  /* 0x000000030f007224 */ /* 0x040fe400078e0200 */
[----:B------:R-:W0:Y:S03]  /*0f10*/  MUFU.RCP R3, R10 ;  /* 0x0000000a00037308 */ /* 0x000e260000001000 */
[----:B------:R-:W-:-:S13]  /*0f20*/  ISETP.GT.U32.AND P1, PT, R15, R0, PT ;  /* 0x000000000f00720c */ /* 0x000fda0003f24070 */
[----:B------:R-:W-:Y:S01]  /*0f30*/  @!P1 IADD3 R0, PT, PT, R0, -R15, RZ ;  /* 0x8000000f00009210 */ /* 0x000fe20007ffe0ff */
[----:B0-----:R-:W-:Y:S01]  /*0f40*/  FFMA R2, -R10, R3, 1 ;  /* 0x3f8000000a027423 */ /* 0x001fe20000000103 */
[----:B------:R-:W-:Y:S02]  /*0f50*/  @!P1 IADD3 R12, PT, PT, R12, 0x1, RZ ;  /* 0x000000010c0c9810 */ /* 0x000fe40007ffe0ff */
[----:B------:R-:W-:Y:S02]  /*0f60*/  ISETP.GE.U32.AND P0, PT, R0, R15, PT ;  /* 0x0000000f0000720c */ /* 0x000fe40003f06070 */
[----:B------:R-:W-:Y:S02]  /*0f70*/  LOP3.LUT R0, R13, R14, RZ, 0x3c, !PT ;  /* 0x0000000e0d007212 */ /* 0x000fe400078e3cff */
[----:B------:R-:W-:Y:S02]  /*0f80*/  ISETP.NE.AND P1, PT, R14, RZ, PT ;  /* 0x000000ff0e00720c */ /* 0x000fe40003f25270 */
[----:B------:R-:W-:-:S07]  /*0f90*/  ISETP.GE.AND P2, PT, R0, RZ, PT ;  /* 0x000000ff0000720c */ /* 0x000fce0003f46270 */
[----:B------:R-:W-:-:S06]  /*0fa0*/  @P0 IADD3 R12, PT, PT, R12, 0x1, RZ ;  /* 0x000000010c0c0810 */ /* 0x000fcc0007ffe0ff */
[----:B------:R-:W-:Y:S02]  /*0fb0*/  @!P2 IADD3 R12, PT, PT, -R12, RZ, RZ ;  /* 0x000000ff0c0ca210 */ /* 0x000fe40007ffe1ff */
[----:B------:R-:W-:-:S05]  /*0fc0*/  @!P1 LOP3.LUT R12, RZ, R14, RZ, 0x33, !PT ;  /* 0x0000000eff0c9212 */ /* 0x000fca00078e33ff */
[----:B------:R-:W-:-:S05]  /*0fd0*/  IMAD R0, R12, R14, -R13 ;  /* 0x0000000e0c007224 */ /* 0x000fca00078e0a0d */
[----:B------:R-:W-:-:S04]  /*0fe0*/  IADD3 R0, PT, PT, R0, UR4, RZ ;  /* 0x0000000400007c10 */ /* 0x000fc8000fffe0ff */
[----:B------:R-:W-:-:S05]  /*0ff0*/  I2FP.F32.S32 R0, R0 ;  /* 0x0000000000007245 */ /* 0x000fca0000201400 */
[----:B-1----:R-:W-:Y:S01]  /*1000*/  FMUL R13, R0, UR5 ;  /* 0x00000005000d7c20 */ /* 0x002fe20008400000 */
[----:B------:R-:W-:-:S03]  /*1010*/  FFMA R0, R3, R2, R3 ;  /* 0x0000000203007223 */ /* 0x000fc60000000003 */
[----:B------:R-:W0:Y:S01]  /*1020*/  FCHK P0, R13, R10 ;  /* 0x0000000a0d007302 */ /* 0x000e220000000000 */
        /* <DEDUP_REMOVED lines=8> */
[----:B------:R-:W-:-:S07]  /*10b0*/  MOV R2, R0 ;  /* 0x0000000000027202 */ /* 0x000fce0000000f00 */
.L_x_15:
[----:B------:R-:W-:Y:S05]  /*10c0*/  BSYNC.RECONVERGENT B0 ;  /* 0x0000000000007941 */ /* 0x000fea0003800200 */
.L_x_14:
        /* <DEDUP_REMOVED lines=18> */
.L_x_17:
[----:B------:R-:W-:Y:S05]  /*11f0*/  BSYNC.RECONVERGENT B0 ;  /* 0x0000000000007941 */ /* 0x000fea0003800200 */
.L_x_16:
[----:B------:R-:W0:Y:S01]  /*1200*/  LDC.64 R2, c[0x0][0x390] ;  /* 0x0000e400ff027b82 */ /* 0x000e220000000a00 */
[----:B------:R-:W-:Y:S01]  /*1210*/  HFMA2 R14, -RZ, RZ, 0, 0 ;  /* 0x00000000ff0e7431 */ /* 0x000fe200000001ff */
[----:B------:R-:W-:Y:S06]  /*1220*/  BSSY.RECONVERGENT B0, `(.L_x_18) ;  /* 0x0000057000007945 */ /* 0x000fec0003800200 */
.L_x_20:
        /* <DEDUP_REMOVED lines=85> */
[----:B------:R-:W-:-:S07]  /*1780*/  IMAD.MOV.U32 R0, RZ, RZ, 0x1 ;  /* 0x00000001ff007424 */ /* 0x000fce00078e00ff */
.L_x_19:
[----:B------:R-:W-:Y:S05]  /*1790*/  BSYNC.RECONVERGENT B0 ;  /* 0x0000000000007941 */ /* 0x000fea0003800200 */
.L_x_18:
[----:B------:R-:W0:Y:S01]  /*17a0*/  LDCU UR5, c[0x0][0x388] ;  /* 0x00007100ff0577ac */ /* 0x000e220008000800 */
[----:B------:R-:W-:Y:S02]  /*17b0*/  IADD3 R2, P0, PT, R9, R7, RZ ;  /* 0x0000000709027210 */ /* 0x000fe40007f1e0ff */
[----:B------:R-:W-:Y:S02]  /*17c0*/  IADD3 R11, PT, PT, R11, 0x1, RZ ;  /* 0x000000010b0b7810 */ /* 0x000fe40007ffe0ff */
[----:B------:R-:W-:-:S05]  /*17d0*/  LEA.HI.X.SX32 R3, R9, R8, 0x1, P0 ;  /* 0x0000000809037211 */ /* 0x000fca00000f0eff */
[----:B------:R1:W-:Y:S01]  /*17e0*/  STG.E.U8 desc[UR6][R2.64], R0 ;  /* 0x0000000002007986 */ /* 0x0003e2000c101106 */
[----:B0-----:R-:W-:-:S13]  /*17f0*/  ISETP.NE.AND P0, PT, R11, UR5, PT ;  /* 0x000000050b007c0c */ /* 0x001fda000bf05270 */
[----:B-1----:R-:W-:Y:S05]  /*1800*/  @!P0 EXIT ;  /* 0x000000000000894d */ /* 0x002fea0003800000 */
[----:B------:R-:W-:Y:S05]  /*1810*/  BRA `(.L_x_21) ;  /* 0xfffffff400707947 */ /* 0x000fea000383ffff */
        .weak           $__internal_0_$__cuda_sm3x_div_rn_noftz_f32_slowpath
        .type           $__internal_0_$__cuda_sm3x_div_rn_noftz_f32_slowpath,@function
        .size           $__internal_0_$__cuda_sm3x_div_rn_noftz_f32_slowpath,(.L_x_73 - $__internal_0_$__cuda_sm3x_div_rn_noftz_f32_slowpath)
$__internal_0_$__cuda_sm3x_div_rn_noftz_f32_slowpath:
[----:B------:R-:W-:Y:S01]  /*1820*/  SHF.R.U32.HI R14, RZ, 0x17, R3 ;  /* 0x00000017ff0e7819 */ /* 0x000fe20000011603 */
[----:B------:R-:W-:Y:S01]  /*1830*/  BSSY.RECONVERGENT B2, `(.L_x_22) ;  /* 0x0000062000027945 */ /* 0x000fe20003800200 */
[----:B------:R-:W-:Y:S02]  /*1840*/  SHF.R.U32.HI R16, RZ, 0x17, R0 ;  /* 0x00000017ff107819 */ /* 0x000fe40000011600 */
[----:B------:R-:W-:Y:S02]  /*1850*/  LOP3.LUT R14, R14, 0xff, RZ, 0xc0, !PT ;  /* 0x000000ff0e0e7812 */ /* 0x000fe400078ec0ff */
[----:B------:R-:W-:Y:S02]  /*1860*/  LOP3.LUT R16, R16, 0xff, RZ, 0xc0, !PT ;  /* 0x000000ff10107812 */ /* 0x000fe400078ec0ff */
[----:B------:R-:W-:Y:S02]  /*1870*/  IADD3 R18, PT, PT, R14, -0x1, RZ ;  /* 0xffffffff0e127810 */ /* 0x000fe40007ffe0ff */
[----:B------:R-:W-:-:S02]  /*1880*/  IADD3 R17, PT, PT, R16, -0x1, RZ ;  /* 0xffffffff10117810 */ /* 0x000fc40007ffe0ff */
[----:B------:R-:W-:-:S04]  /*1890*/  ISETP.GT.U32.AND P0, PT, R18, 0xfd, PT ;  /* 0x000000fd1200780c */ /* 0x000fc80003f04070 */
[----:B------:R-:W-:-:S13]  /*18a0*/  ISETP.GT.U32.OR P0, PT, R17, 0xfd, P0 ;  /* 0x000000fd1100780c */ /* 0x000fda0000704470 */
[----:B------:R-:W-:Y:S01]  /*18b0*/  @!P0 MOV R15, RZ ;  /* 0x000000ff000f8202 */ /* 0x000fe20000000f00 */
[----:B------:R-:W-:Y:S06]  /*18c0*/  @!P0 BRA `(.L_x_23) ;  /* 0x00000000005c8947 */ /* 0x000fec0003800000 */
[----:B------:R-:W-:Y:S02]  /*18d0*/  FSETP.GTU.FTZ.AND P0, PT, |R0|, +INF , PT ;  /* 0x7f8000000000780b */ /* 0x000fe40003f1c200 */
[----:B------:R-:W-:-:S04]  /*18e0*/  FSETP.GTU.FTZ.AND P1, PT, |R3|, +INF , PT ;  /* 0x7f8000000300780b */ /* 0x000fc80003f3c200 */
[----:B------:R-:W-:-:S13]  /*18f0*/  PLOP3.LUT P0, PT, P0, P1, PT, 0xf8, 0x8f ;  /* 0x00000000008f781c */ /* 0x000fda0000703f70 */
[----:B------:R-:W-:Y:S05]  /*1900*/  @P0 BRA `(.L_x_24) ;  /* 0x00000004004c0947 */ /* 0x000fea0003800000 */
[----:B------:R-:W-:-:S13]  /*1910*/  LOP3.LUT P0, RZ, R3, 0x7fffffff, R0, 0xc8, !PT ;  /* 0x7fffffff03ff7812 */ /* 0x000fda000780c800 */
[----:B------:R-:W-:Y:S05]  /*1920*/  @!P0 BRA `(.L_x_25) ;  /* 0x00000004003c8947 */ /* 0x000fea0003800000 */
[C---:B------:R-:W-:Y:S02]  /*1930*/  FSETP.NEU.FTZ.AND P3, PT, |R0|.reuse, +INF , PT ;  /* 0x7f8000000000780b */ /* 0x040fe40003f7d200 */
[----:B------:R-:W-:Y:S02]  /*1940*/  FSETP.NEU.FTZ.AND P1, PT, |R3|, +INF , PT ;  /* 0x7f8000000300780b */ /* 0x000fe40003f3d200 */
[----:B------:R-:W-:-:S11]  /*1950*/  FSETP.NEU.FTZ.AND P0, PT, |R0|, +INF , PT ;  /* 0x7f8000000000780b */ /* 0x000fd60003f1d200 */
[----:B------:R-:W-:Y:S05]  /*1960*/  @!P1 BRA !P3, `(.L_x_25) ;  /* 0x00000004002c9947 */ /* 0x000fea0005800000 */
[----:B------:R-:W-:-:S04]  /*1970*/  LOP3.LUT P3, RZ, R0, 0x7fffffff, RZ, 0xc0, !PT ;  /* 0x7fffffff00ff7812 */ /* 0x000fc8000786c0ff */
[----:B------:R-:W-:-:S13]  /*1980*/  PLOP3.LUT P1, PT, P1, P3, PT, 0x2f, 0xf2 ;  /* 0x0000000000f2781c */ /* 0x000fda0000f26577 */
[----:B------:R-:W-:Y:S05]  /*1990*/  @P1 BRA `(.L_x_26) ;  /* 0x0000000400181947 */ /* 0x000fea0003800000 */
[----:B------:R-:W-:-:S04]  /*19a0*/  LOP3.LUT P1, RZ, R3, 0x7fffffff, RZ, 0xc0, !PT ;  /* 0x7fffffff03ff7812 */ /* 0x000fc8000782c0ff */
[----:B------:R-:W-:-:S13]  /*19b0*/  PLOP3.LUT P0, PT, P0, P1, PT, 0x2f, 0xf2 ;  /* 0x0000000000f2781c */ /* 0x000fda0000702577 */
[----:B------:R-:W-:Y:S05]  /*19c0*/  @P0 BRA `(.L_x_27) ;  /* 0x0000000400000947 */ /* 0x000fea0003800000 */
[----:B------:R-:W-:Y:S02]  /*19d0*/  ISETP.GE.AND P0, PT, R17, RZ, PT ;  /* 0x000000ff1100720c */ /* 0x000fe40003f06270 */
[----:B------:R-:W-:-:S11]  /*19e0*/  ISETP.GE.AND P1, PT, R18, RZ, PT ;  /* 0x000000ff1200720c */ /* 0x000fd60003f26270 */
[----:B------:R-:W-:Y:S01]  /*19f0*/  @P0 MOV R15, RZ ;  /* 0x000000ff000f0202 */ /* 0x000fe20000000f00 */
[----:B------:R-:W-:Y:S01]  /*1a00*/  @!P0 FFMA R0, R0, 1.84467440737095516160e+19, RZ ;  /* 0x5f80000000008823 */ /* 0x000fe200000000ff */
[----:B------:R-:W-:Y:S01]  /*1a10*/  @!P0 MOV R15, 0xffffffc0 ;  /* 0xffffffc0000f8802 */ /* 0x000fe20000000f00 */
[----:B------:R-:W-:-:S03]  /*1a20*/  @!P1 FFMA R3, R3, 1.84467440737095516160e+19, RZ ;  /* 0x5f80000003039823 */ /* 0x000fc600000000ff */
[----:B------:R-:W-:-:S07]  /*1a30*/  @!P1 IADD3 R15, PT, PT, R15, 0x40, RZ ;  /* 0x000000400f0f9810 */ /* 0x000fce0007ffe0ff */
.L_x_23:
[----:B------:R-:W-:Y:S01]  /*1a40*/  LEA R18, R14, 0xc0800000, 0x17 ;  /* 0xc08000000e127811 */ /* 0x000fe200078eb8ff */
[----:B------:R-:W-:Y:S03]  /*1a50*/  BSSY.RECONVERGENT B3, `(.L_x_28) ;  /* 0x0000036000037945 */ /* 0x000fe60003800200 */
[----:B------:R-:W-:Y:S02]  /*1a60*/  IADD3 R18, PT, PT, -R18, R3, RZ ;  /* 0x0000000312127210 */ /* 0x000fe40007ffe1ff */
[----:B------:R-:W-:Y:S02]  /*1a70*/  IADD3 R3, PT, PT, R16, -0x7f, RZ ;  /* 0xffffff8110037810 */ /* 0x000fe40007ffe0ff */
[----:B------:R-:W0:Y:S01]  /*1a80*/  MUFU.RCP R20, R18 ;  /* 0x0000001200147308 */ /* 0x000e220000001000 */
[----:B------:R-:W-:Y:S01]  /*1a90*/  FADD.FTZ R17, -R18, -RZ ;  /* 0x800000ff12117221 */ /* 0x000fe20000010100 */
[C---:B------:R-:W-:Y:S01]  /*1aa0*/  IADD3 R14, PT, PT, R3.reuse, 0x7f, -R14 ;  /* 0x0000007f030e7810 */ /* 0x040fe20007ffe80e */
[----:B------:R-:W-:-:S03]  /*1ab0*/  IMAD R0, R3, -0x800000, R0 ;  /* 0xff80000003007824 */ /* 0x000fc600078e0200 */
[----:B------:R-:W-:Y:S01]  /*1ac0*/  IADD3 R14, PT, PT, R14, R15, RZ ;  /* 0x0000000f0e0e7210 */ /* 0x000fe20007ffe0ff */
[----:B0-----:R-:W-:-:S04]  /*1ad0*/  FFMA R19, R20, R17, 1 ;  /* 0x3f80000014137423 */ /* 0x001fc80000000011 */
[----:B------:R-:W-:-:S04]  /*1ae0*/  FFMA R19, R20, R19, R20 ;  /* 0x0000001314137223 */ /* 0x000fc80000000014 */
[----:B------:R-:W-:-:S04]  /*1af0*/  FFMA R16, R0, R19, RZ ;  /* 0x0000001300107223 */ /* 0x000fc800000000ff */
[----:B------:R-:W-:-:S04]  /*1b00*/  FFMA R20, R17, R16, R0 ;  /* 0x0000001011147223 */ /* 0x000fc80000000000 */
[----:B------:R-:W-:-:S04]  /*1b10*/  FFMA R16, R19, R20, R16 ;  /* 0x0000001413107223 */ /* 0x000fc80000000010 */
[----:B------:R-:W-:-:S04]  /*1b20*/  FFMA R17, R17, R16, R0 ;  /* 0x0000001011117223 */ /* 0x000fc80000000000 */
[----:B------:R-:W-:-:S05]  /*1b30*/  FFMA R0, R19, R17, R16 ;  /* 0x0000001113007223 */ /* 0x000fca0000000010 */
[----:B------:R-:W-:-:S04]  /*1b40*/  SHF.R.U32.HI R3, RZ, 0x17, R0 ;  /* 0x00000017ff037819 */ /* 0x000fc80000011600 */
[----:B------:R-:W-:-:S04]  /*1b50*/  LOP3.LUT R3, R3, 0xff, RZ, 0xc0, !PT ;  /* 0x000000ff03037812 */ /* 0x000fc800078ec0ff */
[----:B------:R-:W-:-:S04]  /*1b60*/  IADD3 R3, PT, PT, R3, R14, RZ ;  /* 0x0000000e03037210 */ /* 0x000fc80007ffe0ff */
[----:B------:R-:W-:-:S04]  /*1b70*/  IADD3 R15, PT, PT, R3, -0x1, RZ ;  /* 0xffffffff030f7810 */ /* 0x000fc80007ffe0ff */
[----:B------:R-:W-:-:S13]  /*1b80*/  ISETP.GE.U32.AND P0, PT, R15, 0xfe, PT ;  /* 0x000000fe0f00780c */ /* 0x000fda0003f06070 */
[----:B------:R-:W-:Y:S05]  /*1b90*/  @!P0 BRA `(.L_x_29) ;  /* 0x0000000000808947 */ /* 0x000fea0003800000 */
[----:B------:R-:W-:-:S13]  /*1ba0*/  ISETP.GT.AND P0, PT, R3, 0xfe, PT ;  /* 0x000000fe0300780c */ /* 0x000fda0003f04270 */
[----:B------:R-:W-:Y:S05]  /*1bb0*/  @P0 BRA `(.L_x_30) ;  /* 0x00000000006c0947 */ /* 0x000fea0003800000 */
[----:B------:R-:W-:-:S13]  /*1bc0*/  ISETP.GE.AND P0, PT, R3, 0x1, PT ;  /* 0x000000010300780c */ /* 0x000fda0003f06270 */
[----:B------:R-:W-:Y:S05]  /*1bd0*/  @P0 BRA `(.L_x_31) ;  /* 0x0000000000740947 */ /* 0x000fea0003800000 */
[----:B------:R-:W-:Y:S02]  /*1be0*/  ISETP.GE.AND P0, PT, R3, -0x18, PT ;  /* 0xffffffe80300780c */ /* 0x000fe40003f06270 */
[----:B------:R-:W-:-:S11]  /*1bf0*/  LOP3.LUT R0, R0, 0x80000000, RZ, 0xc0, !PT ;  /* 0x8000000000007812 */ /* 0x000fd600078ec0ff */
[----:B------:R-:W-:Y:S05]  /*1c00*/  @!P0 BRA `(.L_x_31) ;  /* 0x0000000000688947 */ /* 0x000fea0003800000 */
[-CC-:B------:R-:W-:Y:S01]  /*1c10*/  FFMA.RZ R14, R19, R17.reuse, R16.reuse ;  /* 0x00000011130e7223 */ /* 0x180fe2000000c010 */
[C---:B------:R-:W-:Y:S02]  /*1c20*/  ISETP.NE.AND P3, PT, R3.reuse, RZ, PT ;  /* 0x000000ff0300720c */ /* 0x040fe40003f65270 */
[----:B------:R-:W-:Y:S02]  /*1c30*/  ISETP.NE.AND P1, PT, R3, RZ, PT ;  /* 0x000000ff0300720c */ /* 0x000fe40003f25270 */
[----:B------:R-:W-:Y:S01]  /*1c40*/  LOP3.LUT R15, R14, 0x7fffff, RZ, 0xc0, !PT ;  /* 0x007fffff0e0f7812 */ /* 0x000fe200078ec0ff */
[CCC-:B------:R-:W-:Y:S01]  /*1c50*/  FFMA.RP R14, R19.reuse, R17.reuse, R16.reuse ;  /* 0x00000011130e7223 */ /* 0x1c0fe20000008010 */
[----:B------:R-:W-:Y:S01]  /*1c60*/  FFMA.RM R17, R19, R17, R16 ;  /* 0x0000001113117223 */ /* 0x000fe20000004010 */
[----:B------:R-:W-:Y:S02]  /*1c70*/  IADD3 R16, PT, PT, R3, 0x20, RZ ;  /* 0x0000002003107810 */ /* 0x000fe40007ffe0ff */
[----:B------:R-:W-:-:S02]  /*1c80*/  LOP3.LUT R15, R15, 0x800000, RZ, 0xfc, !PT ;  /* 0x008000000f0f7812 */ /* 0x000fc400078efcff */
[----:B------:R-:W-:Y:S02]  /*1c90*/  IADD3 R3, PT, PT, -R3, RZ, RZ ;  /* 0x000000ff03037210 */ /* 0x000fe40007ffe1ff */
[----:B------:R-:W-:Y:S02]  /*1ca0*/  SHF.L.U32 R16, R15, R16, RZ ;  /* 0x000000100f107219 */ /* 0x000fe400000006ff */
[----:B------:R-:W-:Y:S02]  /*1cb0*/  FSETP.NEU.FTZ.AND P0, PT, R14, R17, PT ;  /* 0x000000110e00720b */ /* 0x000fe40003f1d000 */
[----:B------:R-:W-:Y:S02]  /*1cc0*/  SEL R14, R3, RZ, P3 ;  /* 0x000000ff030e7207 */ /* 0x000fe40001800000 */
[----:B------:R-:W-:Y:S02]  /*1cd0*/  ISETP.NE.AND P1, PT, R16, RZ, P1 ;  /* 0x000000ff1000720c */ /* 0x000fe40000f25270 */
[----:B------:R-:W-:-:S02]  /*1ce0*/  SHF.R.U32.HI R14, RZ, R14, R15 ;  /* 0x0000000eff0e7219 */ /* 0x000fc4000001160f */
[----:B------:R-:W-:Y:S02]  /*1cf0*/  PLOP3.LUT P0, PT, P0, P1, PT, 0xf8, 0x8f ;  /* 0x00000000008f781c */ /* 0x000fe40000703f70 */
[----:B------:R-:W-:Y:S02]  /*1d00*/  SHF.R.U32.HI R16, RZ, 0x1, R14 ;  /* 0x00000001ff107819 */ /* 0x000fe4000001160e */
[----:B------:R-:W-:-:S04]  /*1d10*/  SEL R3, RZ, 0x1, !P0 ;  /* 0x00000001ff037807 */ /* 0x000fc80004000000 */
[----:B------:R-:W-:-:S04]  /*1d20*/  LOP3.LUT R3, R3, 0x1, R16, 0xf8, !PT ;  /* 0x0000000103037812 */ /* 0x000fc800078ef810 */
[----:B------:R-:W-:-:S04]  /*1d30*/  LOP3.LUT R3, R3, R14, RZ, 0xc0, !PT ;  /* 0x0000000e03037212 */ /* 0x000fc800078ec0ff */
[----:B------:R-:W-:-:S04]  /*1d40*/  IADD3 R3, PT, PT, R16, R3, RZ ;  /* 0x0000000310037210 */ /* 0x000fc80007ffe0ff */
[----:B------:R-:W-:Y:S01]  /*1d50*/  LOP3.LUT R0, R3, R0, RZ, 0xfc, !PT ;  /* 0x0000000003007212 */ /* 0x000fe200078efcff */
[----:B------:R-:W-:Y:S06]  /*1d60*/  BRA `(.L_x_31) ;  /* 0x0000000000107947 */ /* 0x000fec0003800000 */
.L_x_30:
[----:B------:R-:W-:-:S04]  /*1d70*/  LOP3.LUT R0, R0, 0x80000000, RZ, 0xc0, !PT ;  /* 0x8000000000007812 */ /* 0x000fc800078ec0ff */
[----:B------:R-:W-:Y:S01]  /*1d80*/  LOP3.LUT R0, R0, 0x7f800000, RZ, 0xfc, !PT ;  /* 0x7f80000000007812 */ /* 0x000fe200078efcff */
[----:B------:R-:W-:Y:S06]  /*1d90*/  BRA `(.L_x_31) ;  /* 0x0000000000047947 */ /* 0x000fec0003800000 */
.L_x_29:
[----:B------:R-:W-:-:S07]  /*1da0*/  LEA R0, R14, R0, 0x17 ;  /* 0x000000000e007211 */ /* 0x000fce00078eb8ff */
.L_x_31:
[----:B------:R-:W-:Y:S05]  /*1db0*/  BSYNC.RECONVERGENT B3 ;  /* 0x0000000000037941 */ /* 0x000fea0003800200 */
.L_x_28:
[----:B------:R-:W-:Y:S05]  /*1dc0*/  BRA `(.L_x_32) ;  /* 0x0000000000207947 */ /* 0x000fea0003800000 */
.L_x_27:
[----:B------:R-:W-:-:S04]  /*1dd0*/  LOP3.LUT R0, R3, 0x80000000, R0, 0x48, !PT ;  /* 0x8000000003007812 */ /* 0x000fc800078e4800 */
[----:B------:R-:W-:Y:S01]  /*1de0*/  LOP3.LUT R0, R0, 0x7f800000, RZ, 0xfc, !PT ;  /* 0x7f80000000007812 */ /* 0x000fe200078efcff */
[----:B------:R-:W-:Y:S06]  /*1df0*/  BRA `(.L_x_32) ;  /* 0x0000000000147947 */ /* 0x000fec0003800000 */
.L_x_26:
[----:B------:R-:W-:Y:S01]  /*1e00*/  LOP3.LUT R0, R3, 0x80000000, R0, 0x48, !PT ;  /* 0x8000000003007812 */ /* 0x000fe200078e4800 */
[----:B------:R-:W-:Y:S06]  /*1e10*/  BRA `(.L_x_32) ;  /* 0x00000000000c7947 */ /* 0x000fec0003800000 */
.L_x_25:
[----:B------:R-:W0:Y:S01]  /*1e20*/  MUFU.RSQ R0, -QNAN ;  /* 0xffc0000000007908 */ /* 0x000e220000001400 */
[----:B------:R-:W-:Y:S05]  /*1e30*/  BRA `(.L_x_32) ;  /* 0x0000000000047947 */ /* 0x000fea0003800000 */
.L_x_24:
[----:B------:R-:W-:-:S07]  /*1e40*/  FADD.FTZ R0, R0, R3 ;  /* 0x0000000300007221 */ /* 0x000fce0000010000 */
.L_x_32:
[----:B------:R-:W-:Y:S05]  /*1e50*/  BSYNC.RECONVERGENT B2 ;  /* 0x0000000000027941 */ /* 0x000fea0003800200 */
.L_x_22:
[----:B------:R-:W-:-:S04]  /*1e60*/  HFMA2 R3, -RZ, RZ, 0, 0 ;  /* 0x00000000ff037431 */ /* 0x000fc800000001ff */
[----:B0-----:R-:W-:Y:S05]  /*1e70*/  RET.REL.NODEC R2 `(_ZN3cub18CUB_300001_SM_10006detail9transform16transform_kernelINS2_10policy_hubILb1EN4cuda3std3__45tupleIJN6thrust24THRUST_300001_SM_1000_NS6detail15normal_iteratorINSA_10device_ptrIiEEEEEEEE10policy1000El13julia_functorNSC_INSD_IhEEEEJPiEEEvT0_iT1_T2_DpNS2_10kernel_argIT3_EE) ;  /* 0xffffffe002607950 */ /* 0x001fea0003c3ffff */
.L_x_33:
[----:B------:R-:W-:-:S00]  /*1e80*/  BRA `(.L_x_33) ;  /* 0xfffffffc00fc7947 */ /* 0x000fc0000383ffff */
[----:B------:R-:W-:-:S00]  /*1e90*/  NOP ;  /* 0x0000000000007918 */ /* 0x000fc00000000000 */
        /* <DEDUP_REMOVED lines=14> */
.L_x_73:


//--------------------- .text._ZN3cub18CUB_300001_SM_10006detail9transform16transform_kernelINS2_10policy_hubILb1EN4cuda3std3__45tupleIJN6thrust24THRUST_300001_SM_1000_NS6detail15normal_iteratorINSA_10device_ptrIiEEEEEEEE10policy1000Ei13julia_functorNSC_INSD_IhEEEEJPiEEEvT0_iT1_T2_DpNS2_10kernel_argIT3_EE --------------------------
	.section	.text._ZN3cub18CUB_300001_SM_10006detail9transform16transform_kernelINS2_10policy_hubILb1EN4cuda3std3__45tupleIJN6thrust24THRUST_300001_SM_1000_NS6detail15normal_iteratorINSA_10device_ptrIiEEEEEEEE10policy1000Ei13julia_functorNSC_INSD_IhEEEEJPiEEEvT0_iT1_T2_DpNS2_10kernel_argIT3_EE,"ax",@progbits
	.align	128
        .global         _ZN3cub18CUB_300001_SM_10006detail9transform16transform_kernelINS2_10policy_hubILb1EN4cuda3std3__45tupleIJN6thrust24THRUST_300001_SM_1000_NS6detail15normal_iteratorINSA_10device_ptrIiEEEEEEEE10policy1000Ei13julia_functorNSC_INSD_IhEEEEJPiEEEvT0_iT1_T2_DpNS2_10kernel_argIT3_EE
        .type           _ZN3cub18CUB_300001_SM_10006detail9transform16transform_kernelINS2_10policy_hubILb1EN4cuda3std3__45tupleIJN6thrust24THRUST_300001_SM_1000_NS6detail15normal_iteratorINSA_10device_ptrIiEEEEEEEE10policy1000Ei13julia_functorNSC_INSD_IhEEEEJPiEEEvT0_iT1_T2_DpNS2_10kernel_argIT3_EE,@function
        .size           _ZN3cub18CUB_300001_SM_10006detail9transform16transform_kernelINS2_10policy_hubILb1EN4cuda3std3__45tupleIJN6thrust24THRUST_300001_SM_1000_NS6detail15normal_iteratorINSA_10device_ptrIiEEEEEEEE10policy1000Ei13julia_functorNSC_INSD_IhEEEEJPiEEEvT0_iT1_T2_DpNS2_10kernel_argIT3_EE,(.L_x_74 - _ZN3cub18CUB_300001_SM_10006detail9transform16transform_kernelINS2_10policy_hubILb1EN4cuda3std3__45tupleIJN6thrust24THRUST_300001_SM_1000_NS6detail15normal_iteratorINSA_10device_ptrIiEEEEEEEE10policy1000Ei13julia_functorNSC_INSD_IhEEEEJPiEEEvT0_iT1_T2_DpNS2_10kernel_argIT3_EE)
        .other          _ZN3cub18CUB_300001_SM_10006detail9transform16transform_kernelINS2_10policy_hubILb1EN4cuda3std3__45tupleIJN6thrust24THRUST_300001_SM_1000_NS6detail15normal_iteratorINSA_10device_ptrIiEEEEEEEE10policy1000Ei13julia_functorNSC_INSD_IhEEEEJPiEEEvT0_iT1_T2_DpNS2_10kernel_argIT3_EE,@"STO_CUDA_ENTRY STV_DEFAULT"
_ZN3cub18CUB_300001_SM_10006detail9transform16transform_kernelINS2_10policy_hubILb1EN4cuda3std3__45tupleIJN6thrust24THRUST_300001_SM_1000_NS6detail15normal_iteratorINSA_10device_ptrIiEEEEEEEE10policy1000Ei13julia_functorNSC_INSD_IhEEEEJPiEEEvT0_iT1_T2_DpNS2_10kernel_argIT3_EE:
.text._ZN3cub18CUB_300001_SM_10006detail9transform16transform_kernelINS2_10policy_hubILb1EN4cuda3std3__45tupleIJN6thrust24THRUST_300001_SM_1000_NS6detail15normal_iteratorINSA_10device_ptrIiEEEEEEEE10policy1000Ei13julia_functorNSC_INSD_IhEEEEJPiEEEvT0_iT1_T2_DpNS2_10kernel_argIT3_EE:
[----:B------:R-:W-:Y:S08]  /*0000*/  LDC R1, c[0x0][0x37c] ;  /* 0x0000df00ff017b82 */ /* 0x000ff00000000800 */
[----:B------:R-:W0:Y:S01]  /*0010*/  LDC.64 R2, c[0x0][0x380] ;  /* 0x0000e000ff027b82 */ /* 0x000e220000000a00 */
[----:B------:R-:W1:Y:S01]  /*0020*/  S2R R6, SR_TID.X ;  /* 0x0000000000067919 */ /* 0x000e620000002100 */
[----:B------:R-:W2:Y:S01]  /*0030*/  LDCU.64 UR6, c[0x0][0x358] ;  /* 0x00006b00ff0677ac */ /* 0x000ea20008000a00 */
[----:B------:R-:W-:Y:S05]  /*0040*/  BSSY.RECONVERGENT B0, `(.L_x_34) ;  /* 0x0000017000007945 */ /* 0x000fea0003800200 */
[----:B------:R-:W3:Y:S08]  /*0050*/  S2UR UR4, SR_CTAID.X ;  /* 0x00000000000479c3 */ /* 0x000ef00000002500 */
[----:B------:R-:W4:Y:S01]  /*0060*/  LDC.64 R10, c[0x0][0x398] ;  /* 0x0000e600ff0a7b82 */ /* 0x000f220000000a00 */
[----:B0-----:R-:W-:-:S07]  /*0070*/  SHF.L.U32 R0, R3, 0x7, RZ ;  /* 0x0000000703007819 */ /* 0x001fce00000006ff */
[----:B------:R-:W0:Y:S01]  /*0080*/  LDC.64 R4, c[0x0][0x3a0] ;  /* 0x0000e800ff047b82 */ /* 0x000e220000000a00 */
[----:B---3--:R-:W-:Y:S01]  /*0090*/  IMAD R15, R0, UR4, RZ ;  /* 0x00000004000f7c24 */ /* 0x008fe2000f8e02ff */
[----:B-1----:R-:W-:-:S04]  /*00a0*/  SHF.L.U32 R17, R6, 0x7, RZ ;  /* 0x0000000706117819 */ /* 0x002fc800000006ff */
[----:B------:R-:W-:-:S04]  /*00b0*/  IADD3 R7, PT, PT, -R15, R2, RZ ;  /* 0x000000020f077210 */ /* 0x000fc80007ffe1ff */
[CC--:B------:R-:W-:Y:S02]  /*00c0*/  VIMNMX R9, PT, PT, R0.reuse, R7.reuse, PT ;  /* 0x0000000700097248 */ /* 0x0c0fe40003fe0100 */
[----:B------:R-:W-:Y:S02]  /*00d0*/  ISETP.GT.AND P0, PT, R0, R7, PT ;  /* 0x000000070000720c */ /* 0x000fe40003f04270 */
[----:B------:R-:W-:Y:S02]  /*00e0*/  SHF.L.U32 R2, R9, 0x2, RZ ;  /* 0x0000000209027819 */ /* 0x000fe400000006ff */
[----:B----4-:R-:W-:Y:S02]  /*00f0*/  IADD3 R7, P1, PT, R15, R10, RZ ;  /* 0x0000000a0f077210 */ /* 0x010fe40007f3e0ff */
[----:B------:R-:W-:-:S13]  /*0100*/  ISETP.GE.AND P2, PT, R17, R2, PT ;  /* 0x000000021100720c */ /* 0x000fda0003f46270 */
[----:B--2---:R-:W-:Y:S05]  /*0110*/  @P2 BRA `(.L_x_35) ;  /* 0x0000000000242947 */ /* 0x004fea0003800000 */
[----:B------:R-:W1:Y:S02]  /*0120*/  LDC.64 R12, c[0x0][0x3a0] ;  /* 0x0000e800ff0c7b82 */ /* 0x000e640000000a00 */
[----:B-1----:R-:W-:-:S04]  /*0130*/  IMAD.WIDE.U32 R12, R6, 0x80, R12 ;  /* 0x00000080060c7825 */ /* 0x002fc800078e000c */
[----:B------:R-:W-:-:S07]  /*0140*/  IMAD.WIDE R12, R15, 0x4, R12 ;  /* 0x000000040f0c7825 */ /* 0x000fce00078e020c */
.L_x_36:
[----:B------:R-:W-:Y:S01]  /*0150*/  IADD3 R17, PT, PT, R17, 0x4000, RZ ;  /* 0x0000400011117810 */ /* 0x000fe20007ffe0ff */
[----:B------:R1:W-:Y:S03]  /*0160*/  CCTL.E.PF2 [R12] ;  /* 0x000000000c00798f */ /* 0x0003e60000800100 */
[----:B------:R-:W-:Y:S02]  /*0170*/  ISETP.GE.AND P2, PT, R17, R2, PT ;  /* 0x000000021100720c */ /* 0x000fe40003f46270 */
[----:B-1----:R-:W-:-:S04]  /*0180*/  IADD3 R12, P3, PT, R12, 0x4000, RZ ;  /* 0x000040000c0c7810 */ /* 0x002fc80007f7e0ff */
[----:B------:R-:W-:-:S07]  /*0190*/  IADD3.X R13, PT, PT, RZ, R13, RZ, P3, !PT ;  /* 0x0000000dff0d7210 */ /* 0x000fce0001ffe4ff */
[----:B------:R-:W-:Y:S05]  /*01a0*/  @!P2 BRA `(.L_x_36) ;  /* 0xfffffffc00e8a947 */ /* 0x000fea000383ffff */
.L_x_35:
[----:B------:R-:W-:Y:S05]  /*01b0*/  BSYNC.RECONVERGENT B0 ;  /* 0x0000000000007941 */ /* 0x000fea0003800200 */
.L_x_34:
[C---:B------:R-:W-:Y:S01]  /*01c0*/  LEA.HI.X.SX32 R8, R15.reuse, R11, 0x1, P1 ;  /* 0x0000000b0f087211 */ /* 0x040fe200008f0eff */
[----:B0-----:R-:W-:Y:S01]  /*01d0*/  IMAD.WIDE R4, R15, 0x4, R4 ;  /* 0x000000040f047825 */ /* 0x001fe200078e0204 */
[----:B------:R-:W-:Y:S06]  /*01e0*/  @P0 BRA `(.L_x_37) ;  /* 0x0000000800b00947 */ /* 0x000fec0003800000 */
[----:B------:R-:W-:-:S13]  /*01f0*/  ISETP.GE.AND P0, PT, R3, 0x1, PT ;  /* 0x000000010300780c */ /* 0x000fda0003f06270 */
[----:B------:R-:W-:Y:S05]  /*0200*/  @!P0 EXIT ;  /* 0x000000000000894d */ /* 0x000fea0003800000 */
[----:B------:R-:W0:Y:S01]  /*0210*/  LDCU UR4, c[0x0][0x394] ;  /* 0x00007280ff0477ac */ /* 0x000e220008000800 */
[----:B------:R-:W-:Y:S01]  /*0220*/  HFMA2 R11, -RZ, RZ, 0, 0 ;  /* 0x00000000ff0b7431 */ /* 0x000fe200000001ff */
[----:B0-----:R-:W-:-:S04]  /*0230*/  ULEA.HI UR4, UR4, UR4, URZ, 0x1 ;  /* 0x0000000404047291 */ /* 0x001fc8000f8f08ff */
[----:B------:R-:W-:-:S06]  /*0240*/  USHF.R.S32.HI UR4, URZ, 0x1, UR4 ;  /* 0x00000001ff047899 */ /* 0x000fcc0008011404 */
[----:B------:R-:W-:-:S07]  /*0250*/  I2FP.F32.S32 R13, UR4 ;  /* 0x00000004000d7c45 */ /* 0x000fce0008201400 */
.L_x_45:
        /* <DEDUP_REMOVED lines=14> */
[----:B------:R-:W-:Y:S02]  /*0340*/  IMAD.HI.U32 R3, R3, R19, R2 ;  /* 0x0000001303037227 */ /* 0x000fe400078e0002 */
[----:B------:R-:W0:Y:S01]  /*0350*/  MUFU.RCP R2, R13 ;  /* 0x0000000d00027308 */ /* 0x000e220000001000 */
[----:B--2---:R-:W-:-:S05]  /*0360*/  IABS R12, R15 ;  /* 0x0000000f000c7213 */ /* 0x004fca0000000000 */
[----:B------:R-:W-:-:S04]  /*0370*/  IMAD.HI.U32 R10, R3, R12, RZ ;  /* 0x0000000c030a7227 */ /* 0x000fc800078e00ff */
[----:B0-----:R-:W-:Y:S01]  /*0380*/  FFMA R3, -R13, R2, 1 ;  /* 0x3f8000000d037423 */ /* 0x001fe20000000102 */
[----:B------:R-:W-:-:S03]  /*0390*/  IADD3 R0, PT, PT, -R10, RZ, RZ ;  /* 0x000000ff0a007210 */ /* 0x000fc60007ffe1ff */
[----:B------:R-:W-:Y:S02]  /*03a0*/  FFMA R3, R2, R3, R2 ;  /* 0x0000000302037223 */ /* 0x000fe40000000002 */
[----:B------:R-:W-:-:S05]  /*03b0*/  IMAD R0, R17, R0, R12 ;  /* 0x0000000011007224 */ /* 0x000fca00078e020c */
[----:B------:R-:W-:-:S13]  /*03c0*/  ISETP.GT.U32.AND P1, PT, R17, R0, PT ;  /* 0x000000001100720c */ /* 0x000fda0003f24070 */
[-C--:B------:R-:W-:Y:S02]  /*03d0*/  @!P1 IADD3 R0, PT, PT, R0, -R17.reuse, RZ ;  /* 0x8000001100009210 */ /* 0x080fe40007ffe0ff */
        /* <DEDUP_REMOVED lines=19> */
[----:B------:R-:W-:Y:S05]  /*0510*/  CALL.REL.NOINC `($__internal_1_$__cuda_sm3x_div_rn_noftz_f32_slowpath) ;  /* 0x0000001000ac7944 */ /* 0x000fea0003c00000 */
[----:B------:R-:W-:-:S07]  /*0520*/  MOV R2, R0 ;  /* 0x0000000000027202 */ /* 0x000fce0000000f00 */
.L_x_39:
[----:B------:R-:W-:Y:S05]  /*0530*/  BSYNC.RECONVERGENT B0 ;  /* 0x0000000000007941 */ /* 0x000fea0003800200 */
.L_x_38:
        /* <DEDUP_REMOVED lines=17> */
[----:B------:R-:W-:Y:S05]  /*0650*/  CALL.REL.NOINC `($__internal_1_$__cuda_sm3x_div_rn_noftz_f32_slowpath) ;  /* 0x00000010005c7944 */ /* 0x000fea0003c00000 */
[----:B------:R-:W-:-:S07]  /*0660*/  MOV R3, R0 ;  /* 0x0000000000037202 */ /* 0x000fce0000000f00 */
.L_x_41:
[----:B------:R-:W-:Y:S05]  /*0670*/  BSYNC.RECONVERGENT B0 ;  /* 0x0000000000007941 */ /* 0x000fea0003800200 */
.L_x_40:
[----:B------:R-:W0:Y:S01]  /*0680*/  LDC R2, c[0x0][0x38c] ;  /* 0x0000e300ff027b82 */ /* 0x000e220000000800 */
[----:B------:R-:W-:Y:S01]  /*0690*/  HFMA2 R12, -RZ, RZ, 0, 0 ;  /* 0x00000000ff0c7431 */ /* 0x000fe200000001ff */
[----:B------:R-:W-:Y:S06]  /*06a0*/  BSSY.RECONVERGENT B0, `(.L_x_42) ;  /* 0x0000058000007945 */ /* 0x000fec0003800200 */
[----:B------:R-:W1:Y:S02]  /*06b0*/  LDC R0, c[0x0][0x390] ;  /* 0x0000e400ff007b82 */ /* 0x000e640000000800 */
.L_x_44:
[C---:B------:R-:W-:Y:S01]  /*06c0*/  FMUL R15, R3.reuse, R3 ;  /* 0x00000003030f7220 */ /* 0x040fe20000400000 */
[----:B------:R-:W-:-:S03]  /*06d0*/  FMUL R14, R3, R10 ;  /* 0x0000000a030e7220 */ /* 0x000fc60000400000 */
[-C--:B------:R-:W-:Y:S01]  /*06e0*/  FFMA R15, R10, R10.reuse, -R15 ;  /* 0x0000000a0a0f7223 */ /* 0x080fe2000000080f */
[----:B------:R-:W-:-:S03]  /*06f0*/  FFMA R3, R3, R10, R14 ;  /* 0x0000000a03037223 */ /* 0x000fc6000000000e */
[----:B0-----:R-:W-:Y:S01]  /*0700*/  FADD R17, R15, R2 ;  /* 0x000000020f117221 */ /* 0x001fe20000000000 */
[----:B-1----:R-:W-:-:S03]  /*0710*/  FADD R14, R3, R0 ;  /* 0x00000000030e7221 */ /* 0x002fc60000000000 */
        /* <DEDUP_REMOVED lines=80> */
.L_x_43:
[----:B------:R-:W-:Y:S05]  /*0c20*/  BSYNC.RECONVERGENT B0 ;  /* 0x0000000000007941 */ /* 0x000fea0003800200 */
.L_x_42:
        /* <DEDUP_REMOVED lines=8> */
.L_x_37:
[----:B------:R-:W-:-:S13]  /*0cb0*/  ISETP.GE.AND P0, PT, R3, 0x1, PT ;  /* 0x000000010300780c */ /* 0x000fda0003f06270 */
[----:B------:R-:W-:Y:S05]  /*0cc0*/  @!P0 EXIT ;  /* 0x000000000000894d */ /* 0x000fea0003800000 */
[----:B------:R-:W0:Y:S01]  /*0cd0*/  LDCU UR4, c[0x0][0x394] ;  /* 0x00007280ff0477ac */ /* 0x000e220008000800 */
[----:B------:R-:W-:Y:S01]  /*0ce0*/  MOV R11, RZ ;  /* 0x000000ff000b7202 */ /* 0x000fe20000000f00 */
[----:B0-----:R-:W-:-:S04]  /*0cf0*/  ULEA.HI UR4, UR4, UR4, URZ, 0x1 ;  /* 0x0000000404047291 */ /* 0x001fc8000f8f08ff */
[----:B------:R-:W-:-:S06]  /*0d00*/  USHF.R.S32.HI UR4, URZ, 0x1, UR4 ;  /* 0x00000001ff047899 */ /* 0x000fcc0008011404 */
[----:B------:R-:W-:-:S07]  /*0d10*/  I2FP.F32.S32 R12, UR4 ;  /* 0x00000004000c7c45 */ /* 0x000fce0008201400 */
.L_x_55:
        /* <DEDUP_REMOVED lines=9> */
[----:B------:R-:W1:Y:S04]  /*0db0*/  LDCU UR5, c[0x0][0x388] ;  /* 0x00007100ff0577ac */ /* 0x000e680008000800 */
[----:B------:R-:W2:Y:S01]  /*0dc0*/  LDG.E R15, desc[UR6][R14.64] ;  /* 0x000000060e0f7981 */ /* 0x000ea2000c1e1900 */
[----:B------:R-:W-:Y:S01]  /*0dd0*/  BSSY.RECONVERGENT B1, `(.L_x_48) ;  /* 0x000002a000017945 */ /* 0x000fe20003800200 */
[----:B0-----:R-:W-:-:S04]  /*0de0*/  IABS R17, R0 ;  /* 0x0000000000117213 */ /* 0x001fc80000000000 */
[----:B------:R-:W0:Y:S08]  /*0df0*/  I2F.RP R16, R17 ;  /* 0x0000001100107306 */ /* 0x000e300000209400 */
[----:B0-----:R-:W0:Y:S02]  /*0e00*/  MUFU.RCP R16, R16 ;  /* 0x0000001000107308 */ /* 0x001e240000001000 */
[----:B0-----:R-:W-:-:S06]  /*0e10*/  IADD3 R18, PT, PT, R16, 0xffffffe, RZ ;  /* 0x0ffffffe10127810 */ /* 0x001fcc0007ffe0ff */
[----:B------:R-:W0:Y:S02]  /*0e20*/  F2I.FTZ.U32.TRUNC.NTZ R3, R18 ;  /* 0x0000001200037305 */ /* 0x000e24000021f000 */
[----:B0-----:R-:W-:-:S05]  /*0e30*/  IADD3 R2, PT, PT, RZ, -R3, RZ ;  /* 0x80000003ff027210 */ /* 0x001fca0007ffe0ff */
[----:B------:R-:W-:Y:S02]  /*0e40*/  IMAD R13, R2, R17, RZ ;  /* 0x00000011020d7224 */ /* 0x000fe400078e02ff */
[----:B------:R-:W-:-:S05]  /*0e50*/  HFMA2 R2, -RZ, RZ, 0, 0 ;  /* 0x00000000ff027431 */ /* 0x000fca00000001ff */
[----:B------:R-:W-:Y:S01]  /*0e60*/  IMAD.HI.U32 R13, R3, R13, R2 ;  /* 0x0000000d030d7227 */ /* 0x000fe200078e0002 */
[----:B--2---:R-:W-:-:S04]  /*0e70*/  IABS R14, R15 ;  /* 0x0000000f000e7213 */ /* 0x004fc80000000000 */
[----:B------:R-:W-:-:S05]  /*0e80*/  MOV R2, R14 ;  /* 0x0000000e00027202 */ /* 0x000fca0000000f00 */
[----:B------:R-:W-:-:S05]  /*0e90*/  IMAD.HI.U32 R13, R13, R2, RZ ;  /* 0x000000020d0d7227 */ /* 0x000fca00078e00ff */
[----:B------:R-:W-:-:S05]  /*0ea0*/  IADD3 R3, PT, PT, -R13, RZ, RZ ;  /* 0x000000ff0d037210 */ /* 0x000fca0007ffe1ff */
[C---:B------:R-:W-:Y:S02]  /*0eb0*/  IMAD R2, R17.reuse, R3, R2 ;  /* 0x0000000311027224 */ /* 0x040fe400078e0202 */
[----:B------:R-:W0:Y:S03]  /*0ec0*/  MUFU.RCP R3, R12 ;  /* 0x0000000c00037308 */ /* 0x000e260000001000 */
[----:B------:R-:W-:-:S13]  /*0ed0*/  ISETP.GT.U32.AND P3, PT, R17, R2, PT ;  /* 0x000000021100720c */ /* 0x000fda0003f64070 */
[-C--:B------:R-:W-:Y:S02]  /*0ee0*/  @!P3 IADD3 R2, PT, PT, R2, -R17.reuse, RZ ;  /* 0x800000110202b210 */ /* 0x080fe40007ffe0ff */
[----:B------:R-:W-:Y:S02]  /*0ef0*/  @!P3 IADD3 R13, PT, PT, R13, 0x1, RZ ;  /* 0x000000010d0db810 */ /* 0x000fe40007ffe0ff */
[----:B------:R-:W-:Y:S02]  /*0f00*/  ISETP.GE.U32.AND P1, PT, R2, R17, PT ;  /* 0x000000110200720c */ /* 0x000fe40003f26070 */
[----:B------:R-:W-:Y:S02]  /*0f10*/  LOP3.LUT R2, R15, R0, RZ, 0x3c, !PT ;  /* 0x000000000f027212 */ /* 0x000fe400078e3cff */
[----:B------:R-:W-:Y:S02]  /*0f20*/  ISETP.NE.AND P3, PT, R0, RZ, PT ;  /* 0x000000ff0000720c */ /* 0x000fe40003f65270 */
[----:B------:R-:W-:Y:S01]  /*0f30*/  ISETP.GE.AND P0, PT, R2, RZ, PT ;  /* 0x000000ff0200720c */ /* 0x000fe20003f06270 */
[----:B0-----:R-:W-:-:S06]  /*0f40*/  FFMA R2, -R12, R3, 1 ;  /* 0x3f8000000c027423 */ /* 0x001fcc0000000103 */
        /* <DEDUP_REMOVED lines=18> */
.L_x_49:
[----:B------:R-:W-:Y:S05]  /*1070*/  BSYNC.RECONVERGENT B1 ;  /* 0x0000000000017941 */ /* 0x000fea0003800200 */
.L_x_48:
        /* <DEDUP_REMOVED lines=19> */
.L_x_51:
[----:B------:R-:W-:Y:S05]  /*11b0*/  BSYNC.RECONVERGENT B1 ;  /* 0x0000000000017941 */ /* 0x000fea0003800200 */
.L_x_50:
[----:B------:R-:W0:Y:S01]  /*11c0*/  LDC R2, c[0x0][0x38c] ;  /* 0x0000e300ff027b82 */ /* 0x000e220000000800 */
[----:B------:R-:W-:Y:S01]  /*11d0*/  HFMA2 R16, -RZ, RZ, 0, 0 ;  /* 0x00000000ff107431 */ /* 0x000fe200000001ff */
[----:B------:R-:W-:Y:S06]  /*11e0*/  BSSY.RECONVERGENT B1, `(.L_x_52) ;  /* 0x0000058000017945 */ /* 0x000fec0003800200 */
[----:B------:R-:W1:Y:S02]  /*11f0*/  LDC R0, c[0x0][0x390] ;  /* 0x0000e400ff007b82 */ /* 0x000e640000000800 */
.L_x_54:
        /* <DEDUP_REMOVED lines=86> */
.L_x_53:
[----:B------:R-:W-:Y:S05]  /*1760*/  BSYNC.RECONVERGENT B1 ;  /* 0x0000000000017941 */ /* 0x000fea0003800200 */
.L_x_52:
[----:B------:R-:W-:-:S04]  /*1770*/  IADD3 R14, P0, PT, R10, R7, RZ ;  /* 0x000000070a0e7210 */ /* 0x000fc80007f1e0ff */
[----:B------:R-:W-:-:S05]  /*1780*/  LEA.HI.X.SX32 R15, R10, R8, 0x1, P0 ;  /* 0x000000080a0f7211 */ /* 0x000fca00000f0eff */
[----:B------:R0:W-:Y:S04]  /*1790*/  STG.E.U8 desc[UR6][R14.64], R3 ;  /* 0x000000030e007986 */ /* 0x0001e8000c101106 */
.L_x_47:
[----:B------:R-:W-:Y:S05]  /*17a0*/  BSYNC.RECONVERGENT B0 ;  /* 0x0000000000007941 */ /* 0x000fea0003800200 */
.L_x_46:
[----:B------:R-:W-:Y:S05]  /*17b0*/  @P2 BRA `(.L_x_55) ;  /* 0xfffffff400582947 */ /* 0x000fea000383ffff */
[----:B------:R-:W-:Y:S05]  /*17c0*/  EXIT ;  /* 0x000000000000794d */ /* 0x000fea0003800000 */
        .weak           $__internal_1_$__cuda_sm3x_div_rn_noftz_f32_slowpath
        .type           $__internal_1_$__cuda_sm3x_div_rn_noftz_f32_slowpath,@function
        .size           $__internal_1_$__cuda_sm3x_div_rn_noftz_f32_slowpath,(.L_x_74 - $__internal_1_$__cuda_sm3x_div_rn_noftz_f32_slowpath)
$__internal_1_$__cuda_sm3x_div_rn_noftz_f32_slowpath:
        /* <DEDUP_REMOVED lines=27> */
[----:B------:R-:W-:Y:S02]  /*1980*/  IADD3 R15, PT, PT, R16, -0x1, RZ ;  /* 0xffffffff100f7810 */ /* 0x000fe40007ffe0ff */
[----:B------:R-:W-:Y:S02]  /*1990*/  ISETP.GE.AND P1, PT, R17, RZ, PT ;  /* 0x000000ff1100720c */ /* 0x000fe40003f26270 */
[----:B------:R-:W-:-:S11]  /*19a0*/  ISETP.GE.AND P0, PT, R15, RZ, PT ;  /* 0x000000ff0f00720c */ /* 0x000fd60003f06270 */
[----:B------:R-:W-:Y:S02]  /*19b0*/  @!P1 FFMA R3, R3, 1.84467440737095516160e+19, RZ ;  /* 0x5f80000003039823 */ /* 0x000fe400000000ff */
[----:B------:R-:W-:Y:S01]  /*19c0*/  @P0 MOV R15, RZ ;  /* 0x000000ff000f0202 */ /* 0x000fe20000000f00 */
[----:B------:R-:W-:Y:S01]  /*19d0*/  @!P0 FFMA R0, R0, 1.84467440737095516160e+19, RZ ;  /* 0x5f80000000008823 */ /* 0x000fe200000000ff */
[----:B------:R-:W-:-:S04]  /*19e0*/  @!P0 MOV R15, 0xffffffc0 ;  /* 0xffffffc0000f8802 */ /* 0x000fc80000000f00 */
[----:B------:R-:W-:-:S07]  /*19f0*/  @!P1 IADD3 R15, PT, PT, R15, 0x40, RZ ;  /* 0x000000400f0f9810 */ /* 0x000fce0007ffe0ff */
.L_x_57:
        /* <DEDUP_REMOVED lines=51> */
.L_x_64:
[----:B------:R-:W-:-:S04]  /*1d30*/  LOP3.LUT R0, R0, 0x80000000, RZ, 0xc0, !PT ;  /* 0x8000000000007812 */ /* 0x000fc800078ec0ff */
[----:B------:R-:W-:Y:S01]  /*1d40*/  LOP3.LUT R0, R0, 0x7f800000, RZ, 0xfc, !PT ;  /* 0x7f80000000007812 */ /* 0x000fe200078efcff */
[----:B------:R-:W-:Y:S06]  /*1d50*/  BRA `(.L_x_65) ;  /* 0x0000000000047947 */ /* 0x000fec0003800000 */
.L_x_63:
[----:B------:R-:W-:-:S07]  /*1d60*/  LEA R0, R14, R0, 0x17 ;  /* 0x000000000e007211 */ /* 0x000fce00078eb8ff */
.L_x_65:
[----:B------:R-:W-:Y:S05]  /*1d70*/  BSYNC.RECONVERGENT B3 ;  /* 0x0000000000037941 */ /* 0x000fea0003800200 */
.L_x_62:
[----:B------:R-:W-:Y:S05]  /*1d80*/  BRA `(.L_x_66) ;  /* 0x0000000000207947 */ /* 0x000fea0003800000 */
.L_x_61:
[----:B------:R-:W-:-:S04]  /*1d90*/  LOP3.LUT R0, R3, 0x80000000, R0, 0x48, !PT ;  /* 0x8000000003007812 */ /* 0x000fc800078e4800 */
[----:B------:R-:W-:Y:S01]  /*1da0*/  LOP3.LUT R0, R0, 0x7f800000, RZ, 0xfc, !PT ;  /* 0x7f80000000007812 */ /* 0x000fe200078efcff */
[----:B------:R-:W-:Y:S06]  /*1db0*/  BRA `(.L_x_66) ;  /* 0x0000000000147947 */ /* 0x000fec0003800000 */
.L_x_60:
[----:B------:R-:W-:Y:S01]  /*1dc0*/  LOP3.LUT R0, R3, 0x80000000, R0, 0x48, !PT ;  /* 0x8000000003007812 */ /* 0x000fe200078e4800 */
[----:B------:R-:W-:Y:S06]  /*1dd0*/  BRA `(.L_x_66) ;  /* 0x00000000000c7947 */ /* 0x000fec0003800000 */
.L_x_59:
[----:B------:R-:W0:Y:S01]  /*1de0*/  MUFU.RSQ R0, -QNAN ;  /* 0xffc0000000007908 */ /* 0x000e220000001400 */
[----:B------:R-:W-:Y:S05]  /*1df0*/  BRA `(.L_x_66) ;  /* 0x0000000000047947 */ /* 0x000fea0003800000 */
.L_x_58:
[----:B------:R-:W-:-:S07]  /*1e00*/  FADD.FTZ R0, R0, R3 ;  /* 0x0000000300007221 */ /* 0x000fce0000010000 */
.L_x_66:
[----:B------:R-:W-:Y:S05]  /*1e10*/  BSYNC.RECONVERGENT B2 ;  /* 0x0000000000027941 */ /* 0x000fea0003800200 */
.L_x_56:
[----:B------:R-:W-:-:S04]  /*1e20*/  HFMA2 R3, -RZ, RZ, 0, 0 ;  /* 0x00000000ff037431 */ /* 0x000fc800000001ff */
[----:B0-----:R-:W-:Y:S05]  /*1e30*/  RET.REL.NODEC R2 `(_ZN3cub18CUB_300001_SM_10006detail9transform16transform_kernelINS2_10policy_hubILb1EN4cuda3std3__45tupleIJN6thrust24THRUST_300001_SM_1000_NS6detail15normal_iteratorINSA_10device_ptrIiEEEEEEEE10policy1000Ei13julia_functorNSC_INSD_IhEEEEJPiEEEvT0_iT1_T2_DpNS2_10kernel_argIT3_EE) ;  /* 0xffffffe002707950 */ /* 0x001fea0003c3ffff */
.L_x_67:
        /* <DEDUP_REMOVED lines=12> */
.L_x_74:


//--------------------- .text._ZN3cub18CUB_300001_SM_10006detail8for_each13static_kernelINS2_12policy_hub_t12policy_500_tEmN6thrust24THRUST_300001_SM_1000_NS8cuda_cub20__uninitialized_fill7functorINS7_10device_ptrIhEEhEEEEvT0_T1_ --------------------------
	.section	.text._ZN3cub18CUB_300001_SM_10006detail8for_each13static_kernelINS2_12policy_hub_t12policy_500_tEmN6thrust24THRUST_300001_SM_1000_NS8cuda_cub20__uninitialized_fill7functorINS7_10device_ptrIhEEhEEEEvT0_T1_,"ax",@progbits
	.align	128
        .global         _ZN3cub18CUB_300001_SM_10006detail8for_each13static_kernelINS2_12policy_hub_t12policy_500_tEmN6thrust24THRUST_300001_SM_1000_NS8cuda_cub20__uninitialized_fill7functorINS7_10device_ptrIhEEhEEEEvT0_T1_
        .type           _ZN3cub18CUB_300001_SM_10006detail8for_each13static_kernelINS2_12policy_hub_t12policy_500_tEmN6thrust24THRUST_300001_SM_1000_NS8cuda_cub20__uninitialized_fill7functorINS7_10device_ptrIhEEhEEEEvT0_T1_,@function
        .size           _ZN3cub18CUB_300001_SM_10006detail8for_each13static_kernelINS2_12policy_hub_t12policy_500_tEmN6thrust24THRUST_300001_SM_1000_NS8cuda_cub20__uninitialized_fill7functorINS7_10device_ptrIhEEhEEEEvT0_T1_,(.L_x_77 - _ZN3cub18CUB_300001_SM_10006detail8for_each13static_kernelINS2_12policy_hub_t12policy_500_tEmN6thrust24THRUST_300001_SM_1000_NS8cuda_cub20__uninitialized_fill7functorINS7_10device_ptrIhEEhEEEEvT0_T1_)
        .other          _ZN3cub18CUB_300001_SM_10006detail8for_each13static_kernelINS2_12policy_hub_t12policy_500_tEmN6thrust24THRUST_300001_SM_1000_NS8cuda_cub20__uninitialized_fill7functorINS7_10device_ptrIhEEhEEEEvT0_T1_,@"STO_CUDA_ENTRY STV_DEFAULT"
_ZN3cub18CUB_300001_SM_10006detail8for_each13static_kernelINS2_12policy_hub_t12policy_500_tEmN6thrust24THRUST_300001_SM_1000_NS8cuda_cub20__uninitialized_fill7functorINS7_10device_ptrIhEEhEEEEvT0_T1_:
.text._ZN3cub18CUB_300001_SM_10006detail8for_each13static_kernelINS2_12policy_hub_t12policy_500_tEmN6thrust24THRUST_300001_SM_1000_NS8cuda_cub20__uninitialized_fill7functorINS7_10device_ptrIhEEhEEEEvT0_T1_:
[----:B------:R-:W-:Y:S08]  /*0000*/  LDC R1, c[0x0][0x37c] ;  /* 0x0000df00ff017b82 */ /* 0x000ff00000000800 */
[----:B------:R-:W0:Y:S01]  /*0010*/  S2UR UR4, SR_CTAID.X ;  /* 0x00000000000479c3 */ /* 0x000e220000002500 */
[----:B------:R-:W1:Y:S01]  /*0020*/  LDCU.64 UR6, c[0x0][0x380] ;  /* 0x00007000ff0677ac */ /* 0x000e620008000a00 */
[----:B------:R-:W2:Y:S06]  /*0030*/  LDCU.64 UR8, c[0x0][0x358] ;  /* 0x00006b00ff0877ac */ /* 0x000eac0008000a00 */
[----:B------:R-:W3:Y:S01]  /*0040*/  LDC R5, c[0x0][0x390] ;  /* 0x0000e400ff057b82 */ /* 0x000ee20000000800 */
[----:B0-----:R-:W-:-:S04]  /*0050*/  UIMAD.WIDE.U32 UR4, UR4, 0x200, URZ ;  /* 0x00000200040478a5 */ /* 0x001fc8000f8e00ff */
[----:B-1----:R-:W-:-:S04]  /*0060*/  UIADD3 UR6, UP0, UPT, -UR4, UR6, URZ ;  /* 0x0000000604067290 */ /* 0x002fc8000ff1e1ff */
[----:B------:R-:W-:Y:S01]  /*0070*/  UIADD3.X UR7, UPT, UPT, ~UR5, UR7, URZ, UP0, !UPT ;  /* 0x0000000705077290 */ /* 0x000fe200087fe5ff */
[----:B---3--:R-:W-:Y:S01]  /*0080*/  PRMT R5, R5, 0x7770, RZ ;  /* 0x0000777005057816 */ /* 0x008fe200000000ff */
[----:B------:R-:W-:-:S04]  /*0090*/  UISETP.GE.U32.AND UP0, UPT, UR6, 0x200, UPT ;  /* 0x000002000600788c */ /* 0x000fc8000bf06070 */
[----:B------:R-:W-:-:S09]  /*00a0*/  UISETP.GE.U32.AND.EX UP0, UPT, UR7, URZ, UPT, UP0 ;  /* 0x000000ff0700728c */ /* 0x000fd2000bf06100 */
[----:B--2---:R-:W-:Y:S05]  /*00b0*/  BRA.U !UP0, `(.L_x_68) ;  /* 0x00000001081c7547 */ /* 0x004fea000b800000 */
[----:B------:R-:W0:Y:S01]  /*00c0*/  S2R R3, SR_TID.X ;  /* 0x0000000000037919 */ /* 0x000e220000002100 */
[----:B------:R-:W0:Y:S02]  /*00d0*/  LDC.64 R6, c[0x0][0x388] ;  /* 0x0000e200ff067b82 */ /* 0x000e240000000a00 */
[----:B0-----:R-:W-:-:S04]  /*00e0*/  IADD3 R2, P0, P1, R6, UR4, R3 ;  /* 0x0000000406027c10 */ /* 0x001fc8000f91e003 */
[----:B------:R-:W-:-:S05]  /*00f0*/  IADD3.X R3, PT, PT, R7, UR5, RZ, P0, P1 ;  /* 0x0000000507037c10 */ /* 0x000fca00087e24ff */
[----:B------:R-:W-:Y:S04]  /*0100*/  STG.E.U8 desc[UR8][R2.64], R5 ;  /* 0x0000000502007986 */ /* 0x000fe8000c101108 */
[----:B------:R-:W-:Y:S01]  /*0110*/  STG.E.U8 desc[UR8][R2.64+0x100], R5 ;  /* 0x0001000502007986 */ /* 0x000fe2000c101108 */
[----:B------:R-:W-:Y:S05]  /*0120*/  EXIT ;  /* 0x000000000000794d */ /* 0x000fea0003800000 */
.L_x_68:
[----:B------:R-:W0:Y:S01]  /*0130*/  S2R R3, SR_TID.X ;  /* 0x0000000000037919 */ /* 0x000e220000002100 */
[----:B------:R-:W1:Y:S01]  /*0140*/  LDC.64 R6, c[0x0][0x388] ;  /* 0x0000e200ff067b82 */ /* 0x000e620000000a00 */
[----:B------:R-:W-:Y:S02]  /*0150*/  IMAD.U32 R2, RZ, RZ, UR7 ;  /* 0x00000007ff027e24 */ /* 0x000fe4000f8e00ff */
[C---:B0-----:R-:W-:Y:S01]  /*0160*/  VIADD R0, R3.reuse, 0x100 ;  /* 0x0000010003007836 */ /* 0x041fe20000000000 */
[----:B------:R-:W-:-:S04]  /*0170*/  ISETP.LT.U32.AND P0, PT, R3, UR6, PT ;  /* 0x0000000603007c0c */ /* 0x000fc8000bf01070 */
[----:B------:R-:W-:Y:S01]  /*0180*/  ISETP.LT.U32.AND P1, PT, R0, UR6, PT ;  /* 0x0000000600007c0c */ /* 0x000fe2000bf21070 */
[----:B------:R-:W-:Y:S01]  /*0190*/  IMAD.U32 R0, RZ, RZ, UR7 ;  /* 0x00000007ff007e24 */ /* 0x000fe2000f8e00ff */
[----:B------:R-:W-:Y:S02]  /*01a0*/  ISETP.GT.U32.AND.EX P0, PT, R2, RZ, PT, P0 ;  /* 0x000000ff0200720c */ /* 0x000fe40003f04100 */
[----:B-1----:R-:W-:Y:S02]  /*01b0*/  IADD3 R2, P2, P3, R6, UR4, R3 ;  /* 0x0000000406027c10 */ /* 0x002fe4000fb5e003 */
[----:B------:R-:W-:Y:S02]  /*01c0*/  ISETP.GT.U32.AND.EX P1, PT, R0, RZ, PT, P1 ;  /* 0x000000ff0000720c */ /* 0x000fe40003f24110 */
[----:B------:R-:W-:-:S07]  /*01d0*/  IADD3.X R3, PT, PT, R7, UR5, RZ, P2, P3 ;  /* 0x0000000507037c10 */ /* 0x000fce00097e64ff */
[----:B------:R0:W-:Y:S04]  /*01e0*/  @P0 STG.E.U8 desc[UR8][R2.64], R5 ;  /* 0x0000000502000986 */ /* 0x0001e8000c101108 */
[----:B------:R-:W-:Y:S05]  /*01f0*/  @!P1 EXIT ;  /* 0x000000000000994d */ /* 0x000fea0003800000 */
[----:B------:R-:W-:Y:S01]  /*0200*/  STG.E.U8 desc[UR8][R2.64+0x100], R5 ;  /* 0x0001000502007986 */ /* 0x000fe2000c101108 */
[----:B------:R-:W-:Y:S05]  /*0210*/  EXIT ;  /* 0x000000000000794d */ /* 0x000fea0003800000 */
.L_x_69:
        /* <DEDUP_REMOVED lines=14> */
.L_x_77:


//--------------------- .text._ZN3cub18CUB_300001_SM_10006detail8for_each13static_kernelINS2_12policy_hub_t12policy_500_tEmN6thrust24THRUST_300001_SM_1000_NS8cuda_cub20__uninitialized_fill7functorINS7_10device_ptrIiEEiEEEEvT0_T1_ --------------------------
	.section	.text._ZN3cub18CUB_300001_SM_10006detail8for_each13static_kernelINS2_12policy_hub_t12policy_500_tEmN6thrust24THRUST_300001_SM_1000_NS8cuda_cub20__uninitialized_fill7functorINS7_10device_ptrIiEEiEEEEvT0_T1_,"ax",@progbits
	.align	128
        .global         _ZN3cub18CUB_300001_SM_10006detail8for_each13static_kernelINS2_12policy_hub_t12policy_500_tEmN6thrust24THRUST_300001_SM_1000_NS8cuda_cub20__uninitialized_fill7functorINS7_10device_ptrIiEEiEEEEvT0_T1_
        .type           _ZN3cub18CUB_300001_SM_10006detail8for_each13static_kernelINS2_12policy_hub_t12policy_500_tEmN6thrust24THRUST_300001_SM_1000_NS8cuda_cub20__uninitialized_fill7functorINS7_10device_ptrIiEEiEEEEvT0_T1_,@function
        .size           _ZN3cub18CUB_300001_SM_10006detail8for_each13static_kernelINS2_12policy_hub_t12policy_500_tEmN6thrust24THRUST_300001_SM_1000_NS8cuda_cub20__uninitialized_fill7functorINS7_10device_ptrIiEEiEEEEvT0_T1_,(.L_x_78 - _ZN3cub18CUB_300001_SM_10006detail8for_each13static_kernelINS2_12policy_hub_t12policy_500_tEmN6thrust24THRUST_300001_SM_1000_NS8cuda_cub20__uninitialized_fill7functorINS7_10device_ptrIiEEiEEEEvT0_T1_)
        .other          _ZN3cub18CUB_300001_SM_10006detail8for_each13static_kernelINS2_12policy_hub_t12policy_500_tEmN6thrust24THRUST_300001_SM_1000_NS8cuda_cub20__uninitialized_fill7functorINS7_10device_ptrIiEEiEEEEvT0_T1_,@"STO_CUDA_ENTRY STV_DEFAULT"
_ZN3cub18CUB_300001_SM_10006detail8for_each13static_kernelINS2_12policy_hub_t12policy_500_tEmN6thrust24THRUST_300001_SM_1000_NS8cuda_cub20__uninitialized_fill7functorINS7_10device_ptrIiEEiEEEEvT0_T1_:
.text._ZN3cub18CUB_300001_SM_10006detail8for_each13static_kernelINS2_12policy_hub_t12policy_500_tEmN6thrust24THRUST_300001_SM_1000_NS8cuda_cub20__uninitialized_fill7functorINS7_10device_ptrIiEEiEEEEvT0_T1_:
[----:B------:R-:W-:Y:S08]  /*0000*/  LDC R1, c[0x0][0x37c] ;  /* 0x0000df00ff017b82 */ /* 0x000ff00000000800 */
[----:B------:R-:W0:Y:S01]  /*0010*/  S2UR UR4, SR_CTAID.X ;  /* 0x00000000000479c3 */ /* 0x000e220000002500 */
[----:B------:R-:W1:Y:S01]  /*0020*/  LDCU.64 UR6, c[0x0][0x380] ;  /* 0x00007000ff0677ac */ /* 0x000e620008000a00 */
[----:B------:R-:W2:Y:S01]  /*0030*/  LDCU.64 UR8, c[0x0][0x358] ;  /* 0x00006b00ff0877ac */ /* 0x000ea20008000a00 */
[----:B0-----:R-:W-:-:S04]  /*0040*/  UIMAD.WIDE.U32 UR4, UR4, 0x200, URZ ;  /* 0x00000200040478a5 */ /* 0x001fc8000f8e00ff */
[----:B-1----:R-:W-:-:S04]  /*0050*/  UIADD3 UR6, UP0, UPT, -UR4, UR6, URZ ;  /* 0x0000000604067290 */ /* 0x002fc8000ff1e1ff */
[----:B------:R-:W-:Y:S02]  /*0060*/  UIADD3.X UR7, UPT, UPT, ~UR5, UR7, URZ, UP0, !UPT ;  /* 0x0000000705077290 */ /* 0x000fe400087fe5ff */
[----:B------:R-:W-:-:S04]  /*0070*/  UISETP.GE.U32.AND UP0, UPT, UR6, 0x200, UPT ;  /* 0x000002000600788c */ /* 0x000fc8000bf06070 */
[----:B------:R-:W-:-:S09]  /*0080*/  UISETP.GE.U32.AND.EX UP0, UPT, UR7, URZ, UPT, UP0 ;  /* 0x000000ff0700728c */ /* 0x000fd2000bf06100 */
[----:B--2---:R-:W-:Y:S05]  /*0090*/  BRA.U !UP0, `(.L_x_70) ;  /* 0x0000000108287547 */ /* 0x004fea000b800000 */
[----:B------:R-:W0:Y:S01]  /*00a0*/  S2R R0, SR_TID.X ;  /* 0x0000000000007919 */ /* 0x000e220000002100 */
[----:B------:R-:W1:Y:S01]  /*00b0*/  LDCU.64 UR6, c[0x0][0x388] ;  /* 0x00007100ff0677ac */ /* 0x000e620008000a00 */
[----:B------:R-:W2:Y:S01]  /*00c0*/  LDC R5, c[0x0][0x390] ;  /* 0x0000e400ff057b82 */ /* 0x000ea20000000800 */
[----:B0-----:R-:W-:-:S05]  /*00d0*/  IADD3 R0, P0, PT, R0, UR4, RZ ;  /* 0x0000000400007c10 */ /* 0x001fca000ff1e0ff */
[----:B------:R-:W-:Y:S01]  /*00e0*/  IMAD.X R3, RZ, RZ, UR5, P0 ;  /* 0x00000005ff037e24 */ /* 0x000fe200080e06ff */
[----:B-1----:R-:W-:-:S04]  /*00f0*/  LEA R2, P0, R0, UR6, 0x2 ;  /* 0x0000000600027c11 */ /* 0x002fc8000f8010ff */
[----:B------:R-:W-:-:S05]  /*0100*/  LEA.HI.X R3, R0, UR7, R3, 0x2, P0 ;  /* 0x0000000700037c11 */ /* 0x000fca00080f1403 */
[----:B--2---:R-:W-:Y:S04]  /*0110*/  STG.E desc[UR8][R2.64], R5 ;  /* 0x0000000502007986 */ /* 0x004fe8000c101908 */
[----:B------:R-:W-:Y:S01]  /*0120*/  STG.E desc[UR8][R2.64+0x400], R5 ;  /* 0x0004000502007986 */ /* 0x000fe2000c101908 */
[----:B------:R-:W-:Y:S05]  /*0130*/  EXIT ;  /* 0x000000000000794d */ /* 0x000fea0003800000 */
.L_x_70:
[----:B------:R-:W0:Y:S01]  /*0140*/  S2R R0, SR_TID.X ;  /* 0x0000000000007919 */ /* 0x000e220000002100 */
[----:B------:R-:W-:Y:S01]  /*0150*/  IMAD.U32 R2, RZ, RZ, UR7 ;  /* 0x00000007ff027e24 */ /* 0x000fe2000f8e00ff */
[----:B------:R-:W1:Y:S01]  /*0160*/  LDCU.64 UR10, c[0x0][0x388] ;  /* 0x00007100ff0a77ac */ /* 0x000e620008000a00 */
[----:B------:R-:W-:Y:S01]  /*0170*/  IMAD.U32 R4, RZ, RZ, UR7 ;  /* 0x00000007ff047e24 */ /* 0x000fe2000f8e00ff */
[----:B0-----:R-:W-:-:S04]  /*0180*/  ISETP.LT.U32.AND P0, PT, R0, UR6, PT ;  /* 0x0000000600007c0c */ /* 0x001fc8000bf01070 */
[----:B------:R-:W-:Y:S01]  /*0190*/  ISETP.GT.U32.AND.EX P0, PT, R2, RZ, PT, P0 ;  /* 0x000000ff0200720c */ /* 0x000fe20003f04100 */
[C---:B------:R-:W-:Y:S01]  /*01a0*/  VIADD R2, R0.reuse, 0x100 ;  /* 0x0000010000027836 */ /* 0x040fe20000000000 */
[----:B------:R-:W-:-:S04]  /*01b0*/  IADD3 R0, P2, PT, R0, UR4, RZ ;  /* 0x0000000400007c10 */ /* 0x000fc8000ff5e0ff */
[----:B------:R-:W-:Y:S01]  /*01c0*/  ISETP.LT.U32.AND P1, PT, R2, UR6, PT ;  /* 0x0000000602007c0c */ /* 0x000fe2000bf21070 */
[----:B------:R-:W-:Y:S01]  /*01d0*/  IMAD.X R3, RZ, RZ, UR5, P2 ;  /* 0x00000005ff037e24 */ /* 0x000fe200090e06ff */
[----:B-1----:R-:W-:Y:S02]  /*01e0*/  LEA R2, P2, R0, UR10, 0x2 ;  /* 0x0000000a00027c11 */ /* 0x002fe4000f8410ff */
[----:B------:R-:W-:Y:S02]  /*01f0*/  ISETP.GT.U32.AND.EX P1, PT, R4, RZ, PT, P1 ;  /* 0x000000ff0400720c */ /* 0x000fe40003f24110 */
[----:B------:R-:W-:Y:S01]  /*0200*/  LEA.HI.X R3, R0, UR11, R3, 0x2, P2 ;  /* 0x0000000b00037c11 */ /* 0x000fe200090f1403 */
[----:B------:R-:W0:Y:S04]  /*0210*/  @P0 LDC R5, c[0x0][0x390] ;  /* 0x0000e400ff050b82 */ /* 0x000e280000000800 */
[----:B0-----:R0:W-:Y:S06]  /*0220*/  @P0 STG.E desc[UR8][R2.64], R5 ;  /* 0x0000000502000986 */ /* 0x0011ec000c101908 */
[----:B------:R-:W-:Y:S05]  /*0230*/  @!P1 EXIT ;  /* 0x000000000000994d */ /* 0x000fea0003800000 */
[----:B0-----:R-:W0:Y:S02]  /*0240*/  LDC R5, c[0x0][0x390] ;  /* 0x0000e400ff057b82 */ /* 0x001e240000000800 */
[----:B0-----:R-:W-:Y:S01]  /*0250*/  STG.E desc[UR8][R2.64+0x400], R5 ;  /* 0x0004000502007986 */ /* 0x001fe2000c101908 */
[----:B------:R-:W-:Y:S05]  /*0260*/  EXIT ;  /* 0x000000000000794d */ /* 0x000fea0003800000 */
.L_x_71:
        /* <DEDUP_REMOVED lines=9> */
.L_x_78:


//--------------------- .text._ZN3cub18CUB_300001_SM_10006detail11EmptyKernelIvEEvv --------------------------
	.section	.text._ZN3cub18CUB_300001_SM_10006detail11EmptyKernelIvEEvv,"ax",@progbits
	.align	128
        .global         _ZN3cub18CUB_300001_SM_10006detail11EmptyKernelIvEEvv
        .type           _ZN3cub18CUB_300001_SM_10006detail11EmptyKernelIvEEvv,@function
        .size           _ZN3cub18CUB_300001_SM_10006detail11EmptyKernelIvEEvv,(.L_x_79 - _ZN3cub18CUB_300001_SM_10006detail11EmptyKernelIvEEvv)
        .other          _ZN3cub18CUB_300001_SM_10006detail11EmptyKernelIvEEvv,@"STO_CUDA_ENTRY STV_DEFAULT"
_ZN3cub18CUB_300001_SM_10006detail11EmptyKernelIvEEvv:
.text._ZN3cub18CUB_300001_SM_10006detail11EmptyKernelIvEEvv:
[----:B------:R-:W-:Y:S01]  /*0000*/  LDC R1, c[0x0][0x37c] ;  /* 0x0000df00ff017b82 */ /* 0x000fe20000000800 */
[----:B------:R-:W-:Y:S05]  /*0010*/  EXIT ;  /* 0x000000000000794d */ /* 0x000fea0003800000 */
.L_x_72:
        /* <DEDUP_REMOVED lines=14> */
.L_x_79:


//--------------------- .nv.shared.reserved.0     --------------------------
	.section	.nv.shared.reserved.0,"aw",@nobits
	.weak		__nv_reservedSMEM_offset_0_alias
	.size		__nv_reservedSMEM_offset_0_alias, 0, 64
	.other		__nv_reservedSMEM_offset_0_alias,@"STO_CUDA_RESERVED_SHARED STV_DEFAULT"
__nv_reservedSMEM_offset_0_alias:
	.zero		0
	.zero		64


//--------------------- .nv.global                --------------------------
	.section	.nv.global,"aw",@nobits
.nv.global:
	.type		_ZN34_INTERNAL_2aff5f9b_4_k_cu_29360f3a6thrust24THRUST_300001_SM_1000_NS3seqE,@object
	.size		_ZN34_INTERNAL_2aff5f9b_4_k_cu_29360f3a6thrust24THRUST_300001_SM_1000_NS3seqE,(_ZN34_INTERNAL_2aff5f9b_4_k_cu_29360f3a4cuda3std3__48in_placeE - _ZN34_INTERNAL_2aff5f9b_4_k_cu_29360f3a6thrust24THRUST_300001_SM_1000_NS3seqE)
_ZN34_INTERNAL_2aff5f9b_4_k_cu_29360f3a6thrust24THRUST_300001_SM_1000_NS3seqE:
	.zero		1
	.type		_ZN34_INTERNAL_2aff5f9b_4_k_cu_29360f3a4cuda3std3__48in_placeE,@object
	.size		_ZN34_INTERNAL_2aff5f9b_4_k_cu_29360f3a4cuda3std3__48in_placeE,(_ZN34_INTERNAL_2aff5f9b_4_k_cu_29360f3a4cuda3std6ranges3__45__cpo4sizeE - _ZN34_INTERNAL_2aff5f9b_4_k_cu_29360f3a4cuda3std3__48in_placeE)
_ZN34_INTERNAL_2aff5f9b_4_k_cu_29360f3a4cuda3std3__48in_placeE:
	.zero		1
	.type		_ZN34_INTERNAL_2aff5f9b_4_k_cu_29360f3a4cuda3std6ranges3__45__cpo4sizeE,@object
	.size		_ZN34_INTERNAL_2aff5f9b_4_k_cu_29360f3a4cuda3std6ranges3__45__cpo4sizeE,(_ZN34_INTERNAL_2aff5f9b_4_k_cu_29360f3a6thrust24THRUST_300001_SM_1000_NS12placeholders2_3E - _ZN34_INTERNAL_2aff5f9b_4_k_cu_29360f3a4cuda3std6ranges3__45__cpo4sizeE)
_ZN34_INTERNAL_2aff5f9b_4_k_cu_29360f3a4cuda3std6ranges3__45__cpo4sizeE:
	.zero		1
	.type		_ZN34_INTERNAL_2aff5f9b_4_k_cu_29360f3a6thrust24THRUST_300001_SM_1000_NS12placeholders2_3E,@object
	.size		_ZN34_INTERNAL_2aff5f9b_4_k_cu_29360f3a6thrust24THRUST_300001_SM_1000_NS12placeholders2_3E,(_ZN34_INTERNAL_2aff5f9b_4_k_cu_29360f3a4cuda3std3__45__cpo6cbeginE - _ZN34_INTERNAL_2aff5f9b_4_k_cu_29360f3a6thrust24THRUST_300001_SM_1000_NS12placeholders2_3E)
_ZN34_INTERNAL_2aff5f9b_4_k_cu_29360f3a6thrust24THRUST_300001_SM_1000_NS12placeholders2_3E:
	.zero		1
	.type		_ZN34_INTERNAL_2aff5f9b_4_k_cu_29360f3a4cuda3std3__45__cpo6cbeginE,@object
	.size		_ZN34_INTERNAL_2aff5f9b_4_k_cu_29360f3a4cuda3std3__45__cpo6cbeginE,(_ZN34_INTERNAL_2aff5f9b_4_k_cu_29360f3a4cuda3std6ranges3__45__cpo6cbeginE - _ZN34_INTERNAL_2aff5f9b_4_k_cu_29360f3a4cuda3std3__45__cpo6cbeginE)
_ZN34_INTERNAL_2aff5f9b_4_k_cu_29360f3a4cuda3std3__45__cpo6cbeginE:
	.zero		1
	.type		_ZN34_INTERNAL_2aff5f9b_4_k_cu_29360f3a4cuda3std6ranges3__45__cpo6cbeginE,@object
	.size		_ZN34_INTERNAL_2aff5f9b_4_k_cu_29360f3a4cuda3std6ranges3__45__cpo6cbeginE,(_ZN34_INTERNAL_2aff5f9b_4_k_cu_29360f3a6thrust24THRUST_300001_SM_1000_NS12placeholders2_7E - _ZN34_INTERNAL_2aff5f9b_4_k_cu_29360f3a4cuda3std6ranges3__45__cpo6cbeginE)
_ZN34_INTERNAL_2aff5f9b_4_k_cu_29360f3a4cuda3std6ranges3__45__cpo6cbeginE:
	.zero		1
	.type		_ZN34_INTERNAL_2aff5f9b_4_k_cu_29360f3a6thrust24THRUST_300001_SM_1000_NS12placeholders2_7E,@object
	.size		_ZN34_INTERNAL_2aff5f9b_4_k_cu_29360f3a6thrust24THRUST_300001_SM_1000_NS12placeholders2_7E,(_ZN34_INTERNAL_2aff5f9b_4_k_cu_29360f3a4cuda3std3__45__cpo7crbeginE - _ZN34_INTERNAL_2aff5f9b_4_k_cu_29360f3a6thrust24THRUST_300001_SM_1000_NS12placeholders2_7E)
_ZN34_INTERNAL_2aff5f9b_4_k_cu_29360f3a6thrust24THRUST_300001_SM_1000_NS12placeholders2_7E:
	.zero		1
	.type		_ZN34_INTERNAL_2aff5f9b_4_k_cu_29360f3a4cuda3std3__45__cpo7crbeginE,@object
	.size		_ZN34_INTERNAL_2aff5f9b_4_k_cu_29360f3a4cuda3std3__45__cpo7crbeginE,(_ZN34_INTERNAL_2aff5f9b_4_k_cu_29360f3a4cuda3std6ranges3__45__cpo4nextE - _ZN34_INTERNAL_2aff5f9b_4_k_cu_29360f3a4cuda3std3__45__cpo7crbeginE)
_ZN34_INTERNAL_2aff5f9b_4_k_cu_29360f3a4cuda3std3__45__cpo7crbeginE:
	.zero		1
	.type		_ZN34_INTERNAL_2aff5f9b_4_k_cu_29360f3a4cuda3std6ranges3__45__cpo4nextE,@object
	.size		_ZN34_INTERNAL_2aff5f9b_4_k_cu_29360f3a4cuda3std6ranges3__45__cpo4nextE,(_ZN34_INTERNAL_2aff5f9b_4_k_cu_29360f3a4cuda3std6ranges3__45__cpo4swapE - _ZN34_INTERNAL_2aff5f9b_4_k_cu_29360f3a4cuda3std6ranges3__45__cpo4nextE)
_ZN34_INTERNAL_2aff5f9b_4_k_cu_29360f3a4cuda3std6ranges3__45__cpo4nextE:
	.zero		1
	.type		_ZN34_INTERNAL_2aff5f9b_4_k_cu_29360f3a4cuda3std6ranges3__45__cpo4swapE,@object
	.size		_ZN34_INTERNAL_2aff5f9b_4_k_cu_29360f3a4cuda3std6ranges3__45__cpo4swapE,(_ZN34_INTERNAL_2aff5f9b_4_k_cu_29360f3a6thrust24THRUST_300001_SM_1000_NS8cuda_cub10par_nosyncE - _ZN34_INTERNAL_2aff5f9b_4_k_cu_29360f3a4cuda3std6ranges3__45__cpo4swapE)
_ZN34_INTERNAL_2aff5f9b_4_k_cu_29360f3a4cuda3std6ranges3__45__cpo4swapE:
	.zero		1
	.type		_ZN34_INTERNAL_2aff5f9b_4_k_cu_29360f3a6thrust24THRUST_300001_SM_1000_NS8cuda_cub10par_nosyncE,@object
	.size		_ZN34_INTERNAL_2aff5f9b_4_k_cu_29360f3a6thrust24THRUST_300001_SM_1000_NS8cuda_cub10par_nosyncE,(_ZN34_INTERNAL_2aff5f9b_4_k_cu_29360f3a6thrust24THRUST_300001_SM_1000_NS12placeholders2_9E - _ZN34_INTERNAL_2aff5f9b_4_k_cu_29360f3a6thrust24THRUST_300001_SM_1000_NS8cuda_cub10par_nosyncE)
_ZN34_INTERNAL_2aff5f9b_4_k_cu_29360f3a6thrust24THRUST_300001_SM_1000_NS8cuda_cub10par_nosyncE:
	.zero		1
	.type		_ZN34_INTERNAL_2aff5f9b_4_k_cu_29360f3a6thrust24THRUST_300001_SM_1000_NS12placeholders2_9E,@object
	.size		_ZN34_INTERNAL_2aff5f9b_4_k_cu_29360f3a6thrust24THRUST_300001_SM_1000_NS12placeholders2_9E,(_ZN34_INTERNAL_2aff5f9b_4_k_cu_29360f3a4cuda3std3__436_GLOBAL__N__2aff5f9b_4_k_cu_29360f3a6ignoreE - _ZN34_INTERNAL_2aff5f9b_4_k_cu_29360f3a6thrust24THRUST_300001_SM_1000_NS12placeholders2_9E)
_ZN34_INTERNAL_2aff5f9b_4_k_cu_29360f3a6thrust24THRUST_300001_SM_1000_NS12placeholders2_9E:
	.zero		1
	.type		_ZN34_INTERNAL_2aff5f9b_4_k_cu_29360f3a4cuda3std3__436_GLOBAL__N__2aff5f9b_4_k_cu_29360f3a6ignoreE,@object
	.size		_ZN34_INTERNAL_2aff5f9b_4_k_cu_29360f3a4cuda3std3__436_GLOBAL__N__2aff5f9b_4_k_cu_29360f3a6ignoreE,(_ZN34_INTERNAL_2aff5f9b_4_k_cu_29360f3a4cuda3std6ranges3__45__cpo4dataE - _ZN34_INTERNAL_2aff5f9b_4_k_cu_29360f3a4cuda3std3__436_GLOBAL__N__2aff5f9b_4_k_cu_29360f3a6ignoreE)
_ZN34_INTERNAL_2aff5f9b_4_k_cu_29360f3a4cuda3std3__436_GLOBAL__N__2aff5f9b_4_k_cu_29360f3a6ignoreE:
	.zero		1
	.type		_ZN34_INTERNAL_2aff5f9b_4_k_cu_29360f3a4cuda3std6ranges3__45__cpo4dataE,@object
	.size		_ZN34_INTERNAL_2aff5f9b_4_k_cu_29360f3a4cuda3std6ranges3__45__cpo4dataE,(_ZN34_INTERNAL_2aff5f9b_4_k_cu_29360f3a6thrust24THRUST_300001_SM_1000_NS12placeholders2_1E - _ZN34_INTERNAL_2aff5f9b_4_k_cu_29360f3a4cuda3std6ranges3__45__cpo4dataE)
_ZN34_INTERNAL_2aff5f9b_4_k_cu_29360f3a4cuda3std6ranges3__45__cpo4dataE:
	.zero		1
	.type		_ZN34_INTERNAL_2aff5f9b_4_k_cu_29360f3a6thrust24THRUST_300001_SM_1000_NS12placeholders2_1E,@object
	.size		_ZN34_INTERNAL_2aff5f9b_4_k_cu_29360f3a6thrust24THRUST_300001_SM_1000_NS12placeholders2_1E,(_ZN34_INTERNAL_2aff5f9b_4_k_cu_29360f3a4cuda3std3__45__cpo5beginE - _ZN34_INTERNAL_2aff5f9b_4_k_cu_29360f3a6thrust24THRUST_300001_SM_1000_NS12placeholders2_1E)
_ZN34_INTERNAL_2aff5f9b_4_k_cu_29360f3a6thrust24THRUST_300001_SM_1000_NS12placeholders2_1E:
	.zero		1
	.type		_ZN34_INTERNAL_2aff5f9b_4_k_cu_29360f3a4cuda3std3__45__cpo5beginE,@object
	.size		_ZN34_INTERNAL_2aff5f9b_4_k_cu_29360f3a4cuda3std3__45__cpo5beginE,(_ZN34_INTERNAL_2aff5f9b_4_k_cu_29360f3a4cuda3std6ranges3__45__cpo5beginE - _ZN34_INTERNAL_2aff5f9b_4_k_cu_29360f3a4cuda3std3__45__cpo5beginE)
_ZN34_INTERNAL_2aff5f9b_4_k_cu_29360f3a4cuda3std3__45__cpo5beginE:
	.zero		1
	.type		_ZN34_INTERNAL_2aff5f9b_4_k_cu_29360f3a4cuda3std6ranges3__45__cpo5beginE,@object
	.size		_ZN34_INTERNAL_2aff5f9b_4_k_cu_29360f3a4cuda3std6ranges3__45__cpo5beginE,(_ZN34_INTERNAL_2aff5f9b_4_k_cu_29360f3a6thrust24THRUST_300001_SM_1000_NS12placeholders2_5E - _ZN34_INTERNAL_2aff5f9b_4_k_cu_29360f3a4cuda3std6ranges3__45__cpo5beginE)
_ZN34_INTERNAL_2aff5f9b_4_k_cu_29360f3a4cuda3std6ranges3__45__cpo5beginE:
	.zero		1
	.type		_ZN34_INTERNAL_2aff5f9b_4_k_cu_29360f3a6thrust24THRUST_300001_SM_1000_NS12placeholders2_5E,@object
	.size		_ZN34_INTERNAL_2aff5f9b_4_k_cu_29360f3a6thrust24THRUST_300001_SM_1000_NS12placeholders2_5E,(_ZN34_INTERNAL_2aff5f9b_4_k_cu_29360f3a4cuda3std3__45__cpo6rbeginE - _ZN34_INTERNAL_2aff5f9b_4_k_cu_29360f3a6thrust24THRUST_300001_SM_1000_NS12placeholders2_5E)
_ZN34_INTERNAL_2aff5f9b_4_k_cu_29360f3a6thrust24THRUST_300001_SM_1000_NS12placeholders2_5E:
	.zero		1
	.type		_ZN34_INTERNAL_2aff5f9b_4_k_cu_29360f3a4cuda3std3__45__cpo6rbeginE,@object
	.size		_ZN34_INTERNAL_2aff5f9b_4_k_cu_29360f3a4cuda3std3__45__cpo6rbeginE,(_ZN34_INTERNAL_2aff5f9b_4_k_cu_29360f3a4cuda3std6ranges3__45__cpo7advanceE - _ZN34_INTERNAL_2aff5f9b_4_k_cu_29360f3a4cuda3std3__45__cpo6rbeginE)
_ZN34_INTERNAL_2aff5f9b_4_k_cu_29360f3a4cuda3std3__45__cpo6rbeginE:
	.zero		1
	.type		_ZN34_INTERNAL_2aff5f9b_4_k_cu_29360f3a4cuda3std6ranges3__45__cpo7advanceE,@object
	.size		_ZN34_INTERNAL_2aff5f9b_4_k_cu_29360f3a4cuda3std6ranges3__45__cpo7advanceE,(_ZN34_INTERNAL_2aff5f9b_4_k_cu_29360f3a4cuda3std3__47nulloptE - _ZN34_INTERNAL_2aff5f9b_4_k_cu_29360f3a4cuda3std6ranges3__45__cpo7advanceE)
_ZN34_INTERNAL_2aff5f9b_4_k_cu_29360f3a4cuda3std6ranges3__45__cpo7advanceE:
	.zero		1
	.type		_ZN34_INTERNAL_2aff5f9b_4_k_cu_29360f3a4cuda3std3__47nulloptE,@object
	.size		_ZN34_INTERNAL_2aff5f9b_4_k_cu_29360f3a4cuda3std3__47nulloptE,(_ZN34_INTERNAL_2aff5f9b_4_k_cu_29360f3a4cuda3std6ranges3__45__cpo8distanceE - _ZN34_INTERNAL_2aff5f9b_4_k_cu_29360f3a4cuda3std3__47nulloptE)
_ZN34_INTERNAL_2aff5f9b_4_k_cu_29360f3a4cuda3std3__47nulloptE:
	.zero		1
	.type		_ZN34_INTERNAL_2aff5f9b_4_k_cu_29360f3a4cuda3std6ranges3__45__cpo8distanceE,@object
	.size		_ZN34_INTERNAL_2aff5f9b_4_k_cu_29360f3a4cuda3std6ranges3__45__cpo8distanceE,(_ZN34_INTERNAL_2aff5f9b_4_k_cu_29360f3a6thrust24THRUST_300001_SM_1000_NS12placeholders3_10E - _ZN34_INTERNAL_2aff5f9b_4_k_cu_29360f3a4cuda3std6ranges3__45__cpo8distanceE)
_ZN34_INTERNAL_2aff5f9b_4_k_cu_29360f3a4cuda3std6ranges3__45__cpo8distanceE:
	.zero		1
	.type		_ZN34_INTERNAL_2aff5f9b_4_k_cu_29360f3a6thrust24THRUST_300001_SM_1000_NS12placeholders3_10E,@object
	.size		_ZN34_INTERNAL_2aff5f9b_4_k_cu_29360f3a6thrust24THRUST_300001_SM_1000_NS12placeholders3_10E,(_ZN34_INTERNAL_2aff5f9b_4_k_cu_29360f3a4cuda3std3__419piecewise_constructE - _ZN34_INTERNAL_2aff5f9b_4_k_cu_29360f3a6thrust24THRUST_300001_SM_1000_NS12placeholders3_10E)
_ZN34_INTERNAL_2aff5f9b_4_k_cu_29360f3a6thrust24THRUST_300001_SM_1000_NS12placeholders3_10E:
	.zero		1
	.type		_ZN34_INTERNAL_2aff5f9b_4_k_cu_29360f3a4cuda3std3__419piecewise_constructE,@object
	.size		_ZN34_INTERNAL_2aff5f9b_4_k_cu_29360f3a4cuda3std3__419piecewise_constructE,(_ZN34_INTERNAL_2aff5f9b_4_k_cu_29360f3a4cuda3std6ranges3__45__cpo5cdataE - _ZN34_INTERNAL_2aff5f9b_4_k_cu_29360f3a4cuda3std3__419piecewise_constructE)
_ZN34_INTERNAL_2aff5f9b_4_k_cu_29360f3a4cuda3std3__419piecewise_constructE:
	.zero		1
	.type		_ZN34_INTERNAL_2aff5f9b_4_k_cu_29360f3a4cuda3std6ranges3__45__cpo5cdataE,@object
	.size		_ZN34_INTERNAL_2aff5f9b_4_k_cu_29360f3a4cuda3std6ranges3__45__cpo5cdataE,(_ZN34_INTERNAL_2aff5f9b_4_k_cu_29360f3a6thrust24THRUST_300001_SM_1000_NS12placeholders2_2E - _ZN34_INTERNAL_2aff5f9b_4_k_cu_29360f3a4cuda3std6ranges3__45__cpo5cdataE)
_ZN34_INTERNAL_2aff5f9b_4_k_cu_29360f3a4cuda3std6ranges3__45__cpo5cdataE:
	.zero		1
	.type		_ZN34_INTERNAL_2aff5f9b_4_k_cu_29360f3a6thrust24THRUST_300001_SM_1000_NS12placeholders2_2E,@object
	.size		_ZN34_INTERNAL_2aff5f9b_4_k_cu_29360f3a6thrust24THRUST_300001_SM_1000_NS12placeholders2_2E,(_ZN34_INTERNAL_2aff5f9b_4_k_cu_29360f3a4cuda3std3__45__cpo3endE - _ZN34_INTERNAL_2aff5f9b_4_k_cu_29360f3a6thrust24THRUST_300001_SM_1000_NS12placeholders2_2E)
_ZN34_INTERNAL_2aff5f9b_4_k_cu_29360f3a6thrust24THRUST_300001_SM_1000_NS12placeholders2_2E:
	.zero		1
	.type		_ZN34_INTERNAL_2aff5f9b_4_k_cu_29360f3a4cuda3std3__45__cpo3endE,@object
	.size		_ZN34_INTERNAL_2aff5f9b_4_k_cu_29360f3a4cuda3std3__45__cpo3endE,(_ZN34_INTERNAL_2aff5f9b_4_k_cu_29360f3a4cuda3std6ranges3__45__cpo3endE - _ZN34_INTERNAL_2aff5f9b_4_k_cu_29360f3a4cuda3std3__45__cpo3endE)
_ZN34_INTERNAL_2aff5f9b_4_k_cu_29360f3a4cuda3std3__45__cpo3endE:
	.zero		1
	.type		_ZN34_INTERNAL_2aff5f9b_4_k_cu_29360f3a4cuda3std6ranges3__45__cpo3endE,@object
	.size		_ZN34_INTERNAL_2aff5f9b_4_k_cu_29360f3a4cuda3std6ranges3__45__cpo3endE,(_ZN34_INTERNAL_2aff5f9b_4_k_cu_29360f3a6thrust24THRUST_300001_SM_1000_NS12placeholders2_6E - _ZN34_INTERNAL_2aff5f9b_4_k_cu_29360f3a4cuda3std6ranges3__45__cpo3endE)
_ZN34_INTERNAL_2aff5f9b_4_k_cu_29360f3a4cuda3std6ranges3__45__cpo3endE:
	.zero		1
	.type		_ZN34_INTERNAL_2aff5f9b_4_k_cu_29360f3a6thrust24THRUST_300001_SM_1000_NS12placeholders2_6E,@object
	.size		_ZN34_INTERNAL_2aff5f9b_4_k_cu_29360f3a6thrust24THRUST_300001_SM_1000_NS12placeholders2_6E,(_ZN34_INTERNAL_2aff5f9b_4_k_cu_29360f3a4cuda3std3__45__cpo4rendE - _ZN34_INTERNAL_2aff5f9b_4_k_cu_29360f3a6thrust24THRUST_300001_SM_1000_NS12placeholders2_6E)
_ZN34_INTERNAL_2aff5f9b_4_k_cu_29360f3a6thrust24THRUST_300001_SM_1000_NS12placeholders2_6E:
	.zero		1
	.type		_ZN34_INTERNAL_2aff5f9b_4_k_cu_29360f3a4cuda3std3__45__cpo4rendE,@object
	.size		_ZN34_INTERNAL_2aff5f9b_4_k_cu_29360f3a4cuda3std3__45__cpo4rendE,(_ZN34_INTERNAL_2aff5f9b_4_k_cu_29360f3a4cuda3std6ranges3__45__cpo9iter_swapE - _ZN34_INTERNAL_2aff5f9b_4_k_cu_29360f3a4cuda3std3__45__cpo4rendE)
_ZN34_INTERNAL_2aff5f9b_4_k_cu_29360f3a4cuda3std3__45__cpo4rendE:
	.zero		1
	.type		_ZN34_INTERNAL_2aff5f9b_4_k_cu_29360f3a4cuda3std6ranges3__45__cpo9iter_swapE,@object
	.size		_ZN34_INTERNAL_2aff5f9b_4_k_cu_29360f3a4cuda3std6ranges3__45__cpo9iter_swapE,(_ZN34_INTERNAL_2aff5f9b_4_k_cu_29360f3a4cuda3std3__48unexpectE - _ZN34_INTERNAL_2aff5f9b_4_k_cu_29360f3a4cuda3std6ranges3__45__cpo9iter_swapE)
_ZN34_INTERNAL_2aff5f9b_4_k_cu_29360f3a4cuda3std6ranges3__45__cpo9iter_swapE:
	.zero		1
	.type		_ZN34_INTERNAL_2aff5f9b_4_k_cu_29360f3a4cuda3std3__48unexpectE,@object
	.size		_ZN34_INTERNAL_2aff5f9b_4_k_cu_29360f3a4cuda3std3__48unexpectE,(_ZN34_INTERNAL_2aff5f9b_4_k_cu_29360f3a6thrust24THRUST_300001_SM_1000_NS8cuda_cub3parE - _ZN34_INTERNAL_2aff5f9b_4_k_cu_29360f3a4cuda3std3__48unexpectE)
_ZN34_INTERNAL_2aff5f9b_4_k_cu_29360f3a4cuda3std3__48unexpectE:
	.zero		1
	.type		_ZN34_INTERNAL_2aff5f9b_4_k_cu_29360f3a6thrust24THRUST_300001_SM_1000_NS8cuda_cub3parE,@object
	.size		_ZN34_INTERNAL_2aff5f9b_4_k_cu_29360f3a6thrust24THRUST_300001_SM_1000_NS8cuda_cub3parE,(_ZN34_INTERNAL_2aff5f9b_4_k_cu_29360f3a6thrust24THRUST_300001_SM_1000_NS12placeholders2_4E - _ZN34_INTERNAL_2aff5f9b_4_k_cu_29360f3a6thrust24THRUST_300001_SM_1000_NS8cuda_cub3parE)
_ZN34_INTERNAL_2aff5f9b_4_k_cu_29360f3a6thrust24THRUST_300001_SM_1000_NS8cuda_cub3parE:
	.zero		1
	.type		_ZN34_INTERNAL_2aff5f9b_4_k_cu_29360f3a6thrust24THRUST_300001_SM_1000_NS12placeholders2_4E,@object
	.size		_ZN34_INTERNAL_2aff5f9b_4_k_cu_29360f3a6thrust24THRUST_300001_SM_1000_NS12placeholders2_4E,(_ZN34_INTERNAL_2aff5f9b_4_k_cu_29360f3a4cuda3std3__45__cpo4cendE - _ZN34_INTERNAL_2aff5f9b_4_k_cu_29360f3a6thrust24THRUST_300001_SM_1000_NS12placeholders2_4E)
_ZN34_INTERNAL_2aff5f9b_4_k_cu_29360f3a6thrust24THRUST_300001_SM_1000_NS12placeholders2_4E:
	.zero		1
	.type		_ZN34_INTERNAL_2aff5f9b_4_k_cu_29360f3a4cuda3std3__45__cpo4cendE,@object
	.size		_ZN34_INTERNAL_2aff5f9b_4_k_cu_29360f3a4cuda3std3__45__cpo4cendE,(_ZN34_INTERNAL_2aff5f9b_4_k_cu_29360f3a4cuda3std6ranges3__45__cpo4cendE - _ZN34_INTERNAL_2aff5f9b_4_k_cu_29360f3a4cuda3std3__45__cpo4cendE)
_ZN34_INTERNAL_2aff5f9b_4_k_cu_29360f3a4cuda3std3__45__cpo4cendE:
	.zero		1
	.type		_ZN34_INTERNAL_2aff5f9b_4_k_cu_29360f3a4cuda3std6ranges3__45__cpo4cendE,@object
	.size		_ZN34_INTERNAL_2aff5f9b_4_k_cu_29360f3a4cuda3std6ranges3__45__cpo4cendE,(_ZN34_INTERNAL_2aff5f9b_4_k_cu_29360f3a4cuda3std3__420unreachable_sentinelE - _ZN34_INTERNAL_2aff5f9b_4_k_cu_29360f3a4cuda3std6ranges3__45__cpo4cendE)
_ZN34_INTERNAL_2aff5f9b_4_k_cu_29360f3a4cuda3std6ranges3__45__cpo4cendE:
	.zero		1
	.type		_ZN34_INTERNAL_2aff5f9b_4_k_cu_29360f3a4cuda3std3__420unreachable_sentinelE,@object
	.size		_ZN34_INTERNAL_2aff5f9b_4_k_cu_29360f3a4cuda3std3__420unreachable_sentinelE,(_ZN34_INTERNAL_2aff5f9b_4_k_cu_29360f3a4cuda3std6ranges3__45__cpo5ssizeE - _ZN34_INTERNAL_2aff5f9b_4_k_cu_29360f3a4cuda3std3__420unreachable_sentinelE)
_ZN34_INTERNAL_2aff5f9b_4_k_cu_29360f3a4cuda3std3__420unreachable_sentinelE:
	.zero		1
	.type		_ZN34_INTERNAL_2aff5f9b_4_k_cu_29360f3a4cuda3std6ranges3__45__cpo5ssizeE,@object
	.size		_ZN34_INTERNAL_2aff5f9b_4_k_cu_29360f3a4cuda3std6ranges3__45__cpo5ssizeE,(_ZN34_INTERNAL_2aff5f9b_4_k_cu_29360f3a6thrust24THRUST_300001_SM_1000_NS12placeholders2_8E - _ZN34_INTERNAL_2aff5f9b_4_k_cu_29360f3a4cuda3std6ranges3__45__cpo5ssizeE)
_ZN34_INTERNAL_2aff5f9b_4_k_cu_29360f3a4cuda3std6ranges3__45__cpo5ssizeE:
	.zero		1
	.type		_ZN34_INTERNAL_2aff5f9b_4_k_cu_29360f3a6thrust24THRUST_300001_SM_1000_NS12placeholders2_8E,@object
	.size		_ZN34_INTERNAL_2aff5f9b_4_k_cu_29360f3a6thrust24THRUST_300001_SM_1000_NS12placeholders2_8E,(_ZN34_INTERNAL_2aff5f9b_4_k_cu_29360f3a4cuda3std3__45__cpo5crendE - _ZN34_INTERNAL_2aff5f9b_4_k_cu_29360f3a6thrust24THRUST_300001_SM_1000_NS12placeholders2_8E)
_ZN34_INTERNAL_2aff5f9b_4_k_cu_29360f3a6thrust24THRUST_300001_SM_1000_NS12placeholders2_8E:
	.zero		1
	.type		_ZN34_INTERNAL_2aff5f9b_4_k_cu_29360f3a4cuda3std3__45__cpo5crendE,@object
	.size		_ZN34_INTERNAL_2aff5f9b_4_k_cu_29360f3a4cuda3std3__45__cpo5crendE,(_ZN34_INTERNAL_2aff5f9b_4_k_cu_29360f3a4cuda3std6ranges3__45__cpo4prevE - _ZN34_INTERNAL_2aff5f9b_4_k_cu_29360f3a4cuda3std3__45__cpo5crendE)
_ZN34_INTERNAL_2aff5f9b_4_k_cu_29360f3a4cuda3std3__45__cpo5crendE:
	.zero		1
	.type		_ZN34_INTERNAL_2aff5f9b_4_k_cu_29360f3a4cuda3std6ranges3__45__cpo4prevE,@object
	.size		_ZN34_INTERNAL_2aff5f9b_4_k_cu_29360f3a4cuda3std6ranges3__45__cpo4prevE,(_ZN34_INTERNAL_2aff5f9b_4_k_cu_29360f3a4cuda3std6ranges3__45__cpo9iter_moveE - _ZN34_INTERNAL_2aff5f9b_4_k_cu_29360f3a4cuda3std6ranges3__45__cpo4prevE)
_ZN34_INTERNAL_2aff5f9b_4_k_cu_29360f3a4cuda3std6ranges3__45__cpo4prevE:
	.zero		1
	.type		_ZN34_INTERNAL_2aff5f9b_4_k_cu_29360f3a4cuda3std6ranges3__45__cpo9iter_moveE,@object
	.size		_ZN34_INTERNAL_2aff5f9b_4_k_cu_29360f3a4cuda3std6ranges3__45__cpo9iter_moveE,(_ZN34_INTERNAL_2aff5f9b_4_k_cu_29360f3a6thrust24THRUST_300001_SM_1000_NS6system6detail10sequential3seqE - _ZN34_INTERNAL_2aff5f9b_4_k_cu_29360f3a4cuda3std6ranges3__45__cpo9iter_moveE)
_ZN34_INTERNAL_2aff5f9b_4_k_cu_29360f3a4cuda3std6ranges3__45__cpo9iter_moveE:
	.zero		1
	.type		_ZN34_INTERNAL_2aff5f9b_4_k_cu_29360f3a6thrust24THRUST_300001_SM_1000_NS6system6detail10sequential3seqE,@object
	.size		_ZN34_INTERNAL_2aff5f9b_4_k_cu_29360f3a6thrust24THRUST_300001_SM_1000_NS6system6detail10sequential3seqE,(.L_31 - _ZN34_INTERNAL_2aff5f9b_4_k_cu_29360f3a6thrust24THRUST_300001_SM_1000_NS6system6detail10sequential3seqE)
_ZN34_INTERNAL_2aff5f9b_4_k_cu_29360f3a6thrust24THRUST_300001_SM_1000_NS6system6detail10sequential3seqE:
	.zero		1
.L_31:


//--------------------- .nv.constant0._ZN3cub18CUB_300001_SM_10006detail9transform16transform_kernelINS2_10policy_hubILb1EN4cuda3std3__45tupleIJN6thrust24THRUST_300001_SM_1000_NS6detail15normal_iteratorINSA_10device_ptrIiEEEEEEEE10policy1000El13julia_functorNSC_INSD_IhEEEEJPiEEEvT0_iT1_T2_DpNS2_10kernel_argIT3_EE --------------------------
	.section	.nv.constant0._ZN3cub18CUB_300001_SM_10006detail9transform16transform_kernelINS2_10policy_hubILb1EN4cuda3std3__45tupleIJN6thrust24THRUST_300001_SM_1000_NS6detail15normal_iteratorINSA_10device_ptrIiEEEEEEEE10policy1000El13julia_functorNSC_INSD_IhEEEEJPiEEEvT0_iT1_T2_DpNS2_10kernel_argIT3_EE,"a",@progbits
	.sectionflags	@""
	.align	4
.nv.constant0._ZN3cub18CUB_300001_SM_10006detail9transform16transform_kernelINS2_10policy_hubILb1EN4cuda3std3__45tupleIJN6thrust24THRUST_300001_SM_1000_NS6detail15normal_iteratorINSA_10device_ptrIiEEEEEEEE10policy1000El13julia_functorNSC_INSD_IhEEEEJPiEEEvT0_iT1_T2_DpNS2_10kernel_argIT3_EE:
	.zero		952


//--------------------- .nv.constant0._ZN3cub18CUB_300001_SM_10006detail9transform16transform_kernelINS2_10policy_hubILb1EN4cuda3std3__45tupleIJN6thrust24THRUST_300001_SM_1000_NS6detail15normal_iteratorINSA_10device_ptrIiEEEEEEEE10policy1000Ei13julia_functorNSC_INSD_IhEEEEJPiEEEvT0_iT1_T2_DpNS2_10kernel_argIT3_EE --------------------------
	.section	.nv.constant0._ZN3cub18CUB_300001_SM_10006detail9transform16transform_kernelINS2_10policy_hubILb1EN4cuda3std3__45tupleIJN6thrust24THRUST_300001_SM_1000_NS6detail15normal_iteratorINSA_10device_ptrIiEEEEEEEE10policy1000Ei13julia_functorNSC_INSD_IhEEEEJPiEEEvT0_iT1_T2_DpNS2_10kernel_argIT3_EE,"a",@progbits
	.sectionflags	@""
	.align	4
.nv.constant0._ZN3cub18CUB_300001_SM_10006detail9transform16transform_kernelINS2_10policy_hubILb1EN4cuda3std3__45tupleIJN6thrust24THRUST_300001_SM_1000_NS6detail15normal_iteratorINSA_10device_ptrIiEEEEEEEE10policy1000Ei13julia_functorNSC_INSD_IhEEEEJPiEEEvT0_iT1_T2_DpNS2_10kernel_argIT3_EE:
	.zero		944


//--------------------- .nv.constant0._ZN3cub18CUB_300001_SM_10006detail8for_each13static_kernelINS2_12policy_hub_t12policy_500_tEmN6thrust24THRUST_300001_SM_1000_NS8cuda_cub20__uninitialized_fill7functorINS7_10device_ptrIhEEhEEEEvT0_T1_ --------------------------
	.section	.nv.constant0._ZN3cub18CUB_300001_SM_10006detail8for_each13static_kernelINS2_12policy_hub_t12policy_500_tEmN6thrust24THRUST_300001_SM_1000_NS8cuda_cub20__uninitialized_fill7functorINS7_10device_ptrIhEEhEEEEvT0_T1_,"a",@progbits
	.sectionflags	@""
	.align	4
.nv.constant0._ZN3cub18CUB_300001_SM_10006detail8for_each13static_kernelINS2_12policy_hub_t12policy_500_tEmN6thrust24THRUST_300001_SM_1000_NS8cuda_cub20__uninitialized_fill7functorINS7_10device_ptrIhEEhEEEEvT0_T1_:
	.zero		920


//--------------------- .nv.constant0._ZN3cub18CUB_300001_SM_10006detail8for_each13static_kernelINS2_12policy_hub_t12policy_500_tEmN6thrust24THRUST_300001_SM_1000_NS8cuda_cub20__uninitialized_fill7functorINS7_10device_ptrIiEEiEEEEvT0_T1_ --------------------------
	.section	.nv.constant0._ZN3cub18CUB_300001_SM_10006detail8for_each13static_kernelINS2_12policy_hub_t12policy_500_tEmN6thrust24THRUST_300001_SM_1000_NS8cuda_cub20__uninitialized_fill7functorINS7_10device_ptrIiEEiEEEEvT0_T1_,"a",@progbits
	.sectionflags	@""
	.align	4
.nv.constant0._ZN3cub18CUB_300001_SM_10006detail8for_each13static_kernelINS2_12policy_hub_t12policy_500_tEmN6thrust24THRUST_300001_SM_1000_NS8cuda_cub20__uninitialized_fill7functorINS7_10device_ptrIiEEiEEEEvT0_T1_:
	.zero		920


//--------------------- .nv.constant0._ZN3cub18CUB_300001_SM_10006detail11EmptyKernelIvEEvv --------------------------
	.section	.nv.constant0._ZN3cub18CUB_300001_SM_10006detail11EmptyKernelIvEEvv,"a",@progbits
	.sectionflags	@""
	.align	4
.nv.constant0._ZN3cub18CUB_300001_SM_10006detail11EmptyKernelIvEEvv:
	.zero		896


//--------------------- SYMBOLS --------------------------

	.type		.nv.reservedSmem.offset0,@object
	.size		.nv.reservedSmem.offset0,0x4
